//
// Generated by LLVM NVPTX Back-End
//

.version 8.4
.target sm_80
.address_size 64

	// .globl	_fused_bias_gelu_bwd_kernel // -- Begin function _fused_bias_gelu_bwd_kernel
.global .align 1 .b8 _$_str[11] = {95, 95, 67, 85, 68, 65, 95, 70, 84, 90};
                                        // @_fused_bias_gelu_bwd_kernel
.visible .entry _fused_bias_gelu_bwd_kernel(
	.param .u64 .ptr .global .align 1 _fused_bias_gelu_bwd_kernel_param_0,
	.param .u64 .ptr .global .align 1 _fused_bias_gelu_bwd_kernel_param_1,
	.param .u64 .ptr .global .align 1 _fused_bias_gelu_bwd_kernel_param_2,
	.param .u64 .ptr .global .align 1 _fused_bias_gelu_bwd_kernel_param_3,
	.param .u32 _fused_bias_gelu_bwd_kernel_param_4,
	.param .u32 _fused_bias_gelu_bwd_kernel_param_5,
	.param .u64 .ptr .global .align 1 _fused_bias_gelu_bwd_kernel_param_6
)
.reqntid 128, 1, 1
{
	.reg .pred 	%p<23>;
	.reg .b16 	%rs<33>;
	.reg .b32 	%r<90>;
	.reg .f32 	%f<364>;
	.reg .b64 	%rd<16>;
	.loc	1 32 0                          // 2680.py:32:0
$L__func_begin0:
	.loc	1 32 0                          // 2680.py:32:0

// %bb.0:
	ld.param.u32 	%r8, [_fused_bias_gelu_bwd_kernel_param_5];
$L__tmp0:
	.loc	1 41 30                         // 2680.py:41:30
	setp.lt.s32 	%p1, %r8, 1;
	@%p1 bra 	$L__BB0_27;
// %bb.1:                               // %.lr.ph.preheader
	.loc	1 0 30                          // 2680.py:0:30
	ld.param.u64 	%rd5, [_fused_bias_gelu_bwd_kernel_param_2];
	ld.param.u64 	%rd6, [_fused_bias_gelu_bwd_kernel_param_0];
	ld.param.u64 	%rd7, [_fused_bias_gelu_bwd_kernel_param_1];
	// begin inline asm
	mov.u32 %r9, %ctaid.x;
	// end inline asm
	ld.param.u32 	%r10, [_fused_bias_gelu_bwd_kernel_param_4];
	mul.lo.s32 	%r11, %r9, %r10;
	ld.param.u64 	%rd8, [_fused_bias_gelu_bwd_kernel_param_3];
	mul.wide.s32 	%rd9, %r11, 2;
	add.s64 	%rd1, %rd6, %rd9;
	add.s64 	%rd2, %rd7, %rd9;
	add.s64 	%rd3, %rd8, %rd9;
	mov.u32 	%r12, %tid.x;
	shl.b32 	%r13, %r12, 3;
	and.b32  	%r1, %r13, 1016;
	mov.b32 	%r19, 0;
	mov.u32 	%r89, %r19;
	bra.uni 	$L__BB0_2;
$L__BB0_25:                             // %__internal_fmad.exit3.i123
                                        //   in Loop: Header=BB0_2 Depth=1
	.loc	1 52 34                         // 2680.py:52:34
	mul.f32 	%f223, %f16, %f16;
	fma.rn.ftz.f32 	%f226, %f352, %f223, %f351;
	fma.rn.ftz.f32 	%f228, %f226, %f223, %f353;
	fma.rn.ftz.f32 	%f230, %f228, %f223, %f354;
	fma.rn.ftz.f32 	%f232, %f230, %f223, %f355;
	fma.rn.ftz.f32 	%f363, %f232, %f16, %f16;
$L__BB0_26:                             // %__nv_tanhf.exit134
                                        //   in Loop: Header=BB0_2 Depth=1
	.loc	1 0 34                          // 2680.py:0:34
	cvt.u32.u64 	%r84, %rd4;
	.loc	1 43 22                         // 2680.py:43:22
	setp.lt.s32 	%p21, %r84, %r8;
	.loc	1 53 19                         // 2680.py:53:19
	mul.f32 	%f233, %f1, 0f3F000000;
	mul.f32 	%f234, %f2, 0f3F000000;
	mul.f32 	%f235, %f3, 0f3F000000;
	mul.f32 	%f236, %f4, 0f3F000000;
	mul.f32 	%f237, %f5, 0f3F000000;
	mul.f32 	%f238, %f6, 0f3F000000;
	mul.f32 	%f239, %f7, 0f3F000000;
	mul.f32 	%f240, %f8, 0f3F000000;
	.loc	1 54 69                         // 2680.py:54:69
	mul.f32 	%f241, %f1, 0f3DDB33B6;
	mul.f32 	%f242, %f2, 0f3DDB33B6;
	mul.f32 	%f243, %f3, 0f3DDB33B6;
	mul.f32 	%f244, %f4, 0f3DDB33B6;
	mul.f32 	%f245, %f5, 0f3DDB33B6;
	mul.f32 	%f246, %f6, 0f3DDB33B6;
	mul.f32 	%f247, %f7, 0f3DDB33B6;
	mul.f32 	%f248, %f8, 0f3DDB33B6;
	.loc	1 55 23                         // 2680.py:55:23
	add.f32 	%f249, %f357, 0f3F800000;
	add.f32 	%f250, %f356, 0f3F800000;
	add.f32 	%f251, %f359, 0f3F800000;
	add.f32 	%f252, %f358, 0f3F800000;
	add.f32 	%f253, %f361, 0f3F800000;
	add.f32 	%f254, %f360, 0f3F800000;
	add.f32 	%f255, %f363, 0f3F800000;
	add.f32 	%f256, %f362, 0f3F800000;
	.loc	1 56 18                         // 2680.py:56:18
	mov.b32 	{%rs17, %rs18}, %r15;
	cvt.f32.f16 	%f257, %rs17;
	cvt.f32.f16 	%f258, %rs18;
	mov.b32 	{%rs19, %rs20}, %r16;
	cvt.f32.f16 	%f259, %rs19;
	cvt.f32.f16 	%f260, %rs20;
	mov.b32 	{%rs21, %rs22}, %r17;
	cvt.f32.f16 	%f261, %rs21;
	cvt.f32.f16 	%f262, %rs22;
	mov.b32 	{%rs23, %rs24}, %r18;
	cvt.f32.f16 	%f263, %rs23;
	cvt.f32.f16 	%f264, %rs24;
	.loc	1 58 32                         // 2680.py:58:32
	shl.b64 	%rd15, %rd4, 1;
	add.s64 	%rd14, %rd3, %rd15;
	.loc	1 54 17                         // 2680.py:54:17
	neg.f32 	%f265, %f357;
	fma.rn.f32 	%f266, %f265, %f357, 0f3F800000;
	neg.f32 	%f267, %f356;
	fma.rn.f32 	%f268, %f267, %f356, 0f3F800000;
	.loc	1 54 54                         // 2680.py:54:54
	fma.rn.f32 	%f269, %f2, %f242, 0f3F4C422A;
	fma.rn.f32 	%f270, %f1, %f241, 0f3F4C422A;
	.loc	1 54 41                         // 2680.py:54:41
	mul.f32 	%f271, %f270, %f268;
	mul.f32 	%f272, %f269, %f266;
	.loc	1 54 12                         // 2680.py:54:12
	mul.f32 	%f273, %f234, %f272;
	mul.f32 	%f274, %f233, %f271;
	.loc	1 55 12                         // 2680.py:55:12
	fma.rn.f32 	%f275, %f250, 0f3F000000, %f274;
	fma.rn.f32 	%f276, %f249, 0f3F000000, %f273;
	.loc	1 56 18                         // 2680.py:56:18
	mul.f32 	%f277, %f276, %f258;
	mul.f32 	%f278, %f275, %f257;
	.loc	1 58 38                         // 2680.py:58:38
	cvt.rn.f16.f32 	%rs25, %f278;
	cvt.rn.f16.f32 	%rs26, %f277;
	mov.b32 	%r85, {%rs25, %rs26};
	.loc	1 54 17                         // 2680.py:54:17
	neg.f32 	%f279, %f359;
	fma.rn.f32 	%f280, %f279, %f359, 0f3F800000;
	neg.f32 	%f281, %f358;
	fma.rn.f32 	%f282, %f281, %f358, 0f3F800000;
	.loc	1 54 54                         // 2680.py:54:54
	fma.rn.f32 	%f283, %f4, %f244, 0f3F4C422A;
	fma.rn.f32 	%f284, %f3, %f243, 0f3F4C422A;
	.loc	1 54 41                         // 2680.py:54:41
	mul.f32 	%f285, %f284, %f282;
	mul.f32 	%f286, %f283, %f280;
	.loc	1 54 12                         // 2680.py:54:12
	mul.f32 	%f287, %f236, %f286;
	mul.f32 	%f288, %f235, %f285;
	.loc	1 55 12                         // 2680.py:55:12
	fma.rn.f32 	%f289, %f252, 0f3F000000, %f288;
	fma.rn.f32 	%f290, %f251, 0f3F000000, %f287;
	.loc	1 56 18                         // 2680.py:56:18
	mul.f32 	%f291, %f290, %f260;
	mul.f32 	%f292, %f289, %f259;
	.loc	1 58 38                         // 2680.py:58:38
	cvt.rn.f16.f32 	%rs27, %f292;
	cvt.rn.f16.f32 	%rs28, %f291;
	mov.b32 	%r86, {%rs27, %rs28};
	.loc	1 54 17                         // 2680.py:54:17
	neg.f32 	%f293, %f361;
	fma.rn.f32 	%f294, %f293, %f361, 0f3F800000;
	neg.f32 	%f295, %f360;
	fma.rn.f32 	%f296, %f295, %f360, 0f3F800000;
	.loc	1 54 54                         // 2680.py:54:54
	fma.rn.f32 	%f297, %f6, %f246, 0f3F4C422A;
	fma.rn.f32 	%f298, %f5, %f245, 0f3F4C422A;
	.loc	1 54 41                         // 2680.py:54:41
	mul.f32 	%f299, %f298, %f296;
	mul.f32 	%f300, %f297, %f294;
	.loc	1 54 12                         // 2680.py:54:12
	mul.f32 	%f301, %f238, %f300;
	mul.f32 	%f302, %f237, %f299;
	.loc	1 55 12                         // 2680.py:55:12
	fma.rn.f32 	%f303, %f254, 0f3F000000, %f302;
	fma.rn.f32 	%f304, %f253, 0f3F000000, %f301;
	.loc	1 56 18                         // 2680.py:56:18
	mul.f32 	%f305, %f304, %f262;
	mul.f32 	%f306, %f303, %f261;
	.loc	1 58 38                         // 2680.py:58:38
	cvt.rn.f16.f32 	%rs29, %f306;
	cvt.rn.f16.f32 	%rs30, %f305;
	mov.b32 	%r87, {%rs29, %rs30};
	.loc	1 54 17                         // 2680.py:54:17
	neg.f32 	%f307, %f363;
	fma.rn.f32 	%f308, %f307, %f363, 0f3F800000;
	neg.f32 	%f309, %f362;
	fma.rn.f32 	%f310, %f309, %f362, 0f3F800000;
	.loc	1 54 54                         // 2680.py:54:54
	fma.rn.f32 	%f311, %f8, %f248, 0f3F4C422A;
	fma.rn.f32 	%f312, %f7, %f247, 0f3F4C422A;
	.loc	1 54 41                         // 2680.py:54:41
	mul.f32 	%f313, %f312, %f310;
	mul.f32 	%f314, %f311, %f308;
	.loc	1 54 12                         // 2680.py:54:12
	mul.f32 	%f315, %f240, %f314;
	mul.f32 	%f316, %f239, %f313;
	.loc	1 55 12                         // 2680.py:55:12
	fma.rn.f32 	%f317, %f256, 0f3F000000, %f316;
	fma.rn.f32 	%f318, %f255, 0f3F000000, %f315;
	.loc	1 56 18                         // 2680.py:56:18
	mul.f32 	%f319, %f318, %f264;
	mul.f32 	%f320, %f317, %f263;
	.loc	1 58 38                         // 2680.py:58:38
	cvt.rn.f16.f32 	%rs31, %f320;
	cvt.rn.f16.f32 	%rs32, %f319;
	mov.b32 	%r88, {%rs31, %rs32};
	// begin inline asm
	@%p21 st.global.v4.b32 [ %rd14 + 0 ], { %r85, %r86, %r87, %r88 };
	// end inline asm
	.loc	1 41 30                         // 2680.py:41:30
	add.s32 	%r89, %r89, 1024;
	setp.lt.s32 	%p22, %r89, %r8;
	@%p22 bra 	$L__BB0_2;
	bra.uni 	$L__BB0_27;
$L__BB0_2:                              // %.lr.ph
                                        // =>This Inner Loop Header: Depth=1
	.loc	1 43 22                         // 2680.py:43:22
	add.s32 	%r39, %r1, %r89;
	setp.lt.s32 	%p2, %r39, %r8;
	.loc	1 45 36                         // 2680.py:45:36
	mul.wide.s32 	%rd13, %r39, 2;
	add.s64 	%rd10, %rd1, %rd13;
	.loc	1 45 23                         // 2680.py:45:23
	// begin inline asm
	mov.u32 %r15, %r19;
	mov.u32 %r16, %r19;
	mov.u32 %r17, %r19;
	mov.u32 %r18, %r19;
	@%p2 ld.global.v4.b32 { %r15, %r16, %r17, %r18 }, [ %rd10 + 0 ];
	// end inline asm
	.loc	1 48 39                         // 2680.py:48:39
	add.s64 	%rd11, %rd2, %rd13;
	.loc	1 48 25                         // 2680.py:48:25
	// begin inline asm
	mov.u32 %r23, %r19;
	mov.u32 %r24, %r19;
	mov.u32 %r25, %r19;
	mov.u32 %r26, %r19;
	@%p2 ld.global.v4.b32 { %r23, %r24, %r25, %r26 }, [ %rd11 + 0 ];
	// end inline asm
	.loc	1 49 34                         // 2680.py:49:34
	add.s64 	%rd12, %rd5, %rd13;
	.loc	1 49 23                         // 2680.py:49:23
	// begin inline asm
	mov.u32 %r31, %r19;
	mov.u32 %r32, %r19;
	mov.u32 %r33, %r19;
	mov.u32 %r34, %r19;
	@%p2 ld.global.v4.b32 { %r31, %r32, %r33, %r34 }, [ %rd12 + 0 ];
	// end inline asm
	.loc	1 48 70                         // 2680.py:48:70
	mov.b32 	{%rs1, %rs2}, %r23;
	cvt.f32.f16 	%f49, %rs1;
	.loc	1 49 65                         // 2680.py:49:65
	mov.b32 	{%rs3, %rs4}, %r31;
	cvt.f32.f16 	%f51, %rs3;
	.loc	1 51 21                         // 2680.py:51:21
	add.f32 	%f1, %f49, %f51;
	.loc	1 52 47                         // 2680.py:52:47
	mul.f32 	%f65, %f1, 0f3F4C422A;
	.loc	1 52 67                         // 2680.py:52:67
	mul.f32 	%f73, %f1, 0f3D372713;
	.loc	1 52 56                         // 2680.py:52:56
	fma.rn.f32 	%f81, %f1, %f73, 0f3F800000;
	.loc	1 52 52                         // 2680.py:52:52
	mul.f32 	%f9, %f65, %f81;
	.loc	1 52 34                         // 2680.py:52:34
	abs.ftz.f32 	%f17, %f9;
	setp.ltu.f32 	%p5, %f17, 0f3F19999A;
	mov.f32 	%f351, 0fBD563CAE;
	mov.f32 	%f352, 0f3C80F082;
	mov.f32 	%f353, 0f3E085941;
	mov.f32 	%f354, 0fBEAAA9ED;
	mov.f32 	%f355, 0f00000000;
	@%p5 bra 	$L__BB0_4;
	bra.uni 	$L__BB0_3;
$L__BB0_4:                              // %__internal_fmad.exit3.i
                                        //   in Loop: Header=BB0_2 Depth=1
	mul.f32 	%f97, %f9, %f9;
	fma.rn.ftz.f32 	%f100, %f352, %f97, %f351;
	fma.rn.ftz.f32 	%f102, %f100, %f97, %f353;
	fma.rn.ftz.f32 	%f104, %f102, %f97, %f354;
	fma.rn.ftz.f32 	%f106, %f104, %f97, %f355;
	fma.rn.ftz.f32 	%f356, %f106, %f9, %f9;
	bra.uni 	$L__BB0_5;
$L__BB0_3:                              // %__internal_fmad.exit1.i
                                        //   in Loop: Header=BB0_2 Depth=1
	mul.f32 	%f91, %f17, 0f4038AA3B;
	ex2.approx.ftz.f32 	%f92, %f91;
	add.f32 	%f90, %f92, 0f3F800000;
	// begin inline asm
	rcp.approx.ftz.f32 %f89,%f90;
	// end inline asm
	mov.f32 	%f93, 0f3F800000;
	mov.f32 	%f94, 0fC0000000;
	fma.rn.ftz.f32 	%f95, %f89, %f94, %f93;
	setp.ge.f32 	%p6, %f17, 0f41102CB4;
	selp.f32 	%f96, 0f3F800000, %f95, %p6;
	mov.b32 	%r48, %f96;
	mov.b32 	%r49, %f9;
	and.b32  	%r50, %r49, -2147483648;
	or.b32  	%r51, %r50, %r48;
	mov.b32 	%f356, %r51;
$L__BB0_5:                              // %__nv_tanhf.exit
                                        //   in Loop: Header=BB0_2 Depth=1
	.loc	1 0 0                           // 2680.py:0:0
	cvt.f32.f16 	%f50, %rs2;
	cvt.f32.f16 	%f52, %rs4;
	add.f32 	%f2, %f50, %f52;
	mov.b32 	{%rs5, %rs6}, %r24;
	cvt.f32.f16 	%f53, %rs5;
	cvt.f32.f16 	%f54, %rs6;
	mov.b32 	{%rs7, %rs8}, %r32;
	cvt.f32.f16 	%f55, %rs7;
	cvt.f32.f16 	%f56, %rs8;
	add.f32 	%f4, %f54, %f56;
	add.f32 	%f3, %f53, %f55;
	mov.b32 	{%rs9, %rs10}, %r25;
	cvt.f32.f16 	%f57, %rs9;
	mov.b32 	{%rs11, %rs12}, %r33;
	cvt.f32.f16 	%f59, %rs11;
	add.f32 	%f5, %f57, %f59;
	.loc	1 52 0                          // 2680.py:52:0
	mul.f32 	%f66, %f2, 0f3F4C422A;
	mul.f32 	%f67, %f3, 0f3F4C422A;
	mul.f32 	%f74, %f2, 0f3D372713;
	mul.f32 	%f75, %f3, 0f3D372713;
	mul.f32 	%f76, %f4, 0f3D372713;
	fma.rn.f32 	%f82, %f2, %f74, 0f3F800000;
	fma.rn.f32 	%f83, %f3, %f75, 0f3F800000;
	mul.f32 	%f10, %f66, %f82;
	.loc	1 52 34                         // 2680.py:52:34
	abs.ftz.f32 	%f21, %f10;
	setp.ltu.f32 	%p7, %f21, 0f3F19999A;
	@%p7 bra 	$L__BB0_7;
	bra.uni 	$L__BB0_6;
$L__BB0_7:                              // %__internal_fmad.exit3.i9
                                        //   in Loop: Header=BB0_2 Depth=1
	mul.f32 	%f115, %f10, %f10;
	fma.rn.ftz.f32 	%f118, %f352, %f115, %f351;
	fma.rn.ftz.f32 	%f120, %f118, %f115, %f353;
	fma.rn.ftz.f32 	%f122, %f120, %f115, %f354;
	fma.rn.ftz.f32 	%f124, %f122, %f115, %f355;
	fma.rn.ftz.f32 	%f357, %f124, %f10, %f10;
	bra.uni 	$L__BB0_8;
$L__BB0_6:                              // %__internal_fmad.exit1.i4
                                        //   in Loop: Header=BB0_2 Depth=1
	mul.f32 	%f109, %f21, 0f4038AA3B;
	ex2.approx.ftz.f32 	%f110, %f109;
	add.f32 	%f108, %f110, 0f3F800000;
	// begin inline asm
	rcp.approx.ftz.f32 %f107,%f108;
	// end inline asm
	mov.f32 	%f111, 0f3F800000;
	mov.f32 	%f112, 0fC0000000;
	fma.rn.ftz.f32 	%f113, %f107, %f112, %f111;
	setp.ge.f32 	%p8, %f21, 0f41102CB4;
	selp.f32 	%f114, 0f3F800000, %f113, %p8;
	mov.b32 	%r52, %f114;
	mov.b32 	%r53, %f10;
	and.b32  	%r54, %r53, -2147483648;
	or.b32  	%r55, %r54, %r52;
	mov.b32 	%f357, %r55;
$L__BB0_8:                              // %__nv_tanhf.exit20
                                        //   in Loop: Header=BB0_2 Depth=1
	.loc	1 0 0                           // 2680.py:0:0
	cvt.f32.f16 	%f58, %rs10;
	cvt.f32.f16 	%f60, %rs12;
	add.f32 	%f6, %f58, %f60;
	.loc	1 52 0                          // 2680.py:52:0
	mul.f32 	%f77, %f5, 0f3D372713;
	mul.f32 	%f68, %f4, 0f3F4C422A;
	fma.rn.f32 	%f84, %f4, %f76, 0f3F800000;
	mul.f32 	%f11, %f67, %f83;
	.loc	1 52 34                         // 2680.py:52:34
	abs.ftz.f32 	%f25, %f11;
	setp.ltu.f32 	%p9, %f25, 0f3F19999A;
	@%p9 bra 	$L__BB0_10;
	bra.uni 	$L__BB0_9;
$L__BB0_10:                             // %__internal_fmad.exit3.i28
                                        //   in Loop: Header=BB0_2 Depth=1
	mul.f32 	%f133, %f11, %f11;
	fma.rn.ftz.f32 	%f136, %f352, %f133, %f351;
	fma.rn.ftz.f32 	%f138, %f136, %f133, %f353;
	fma.rn.ftz.f32 	%f140, %f138, %f133, %f354;
	fma.rn.ftz.f32 	%f142, %f140, %f133, %f355;
	fma.rn.ftz.f32 	%f358, %f142, %f11, %f11;
	bra.uni 	$L__BB0_11;
$L__BB0_9:                              // %__internal_fmad.exit1.i23
                                        //   in Loop: Header=BB0_2 Depth=1
	mul.f32 	%f127, %f25, 0f4038AA3B;
	ex2.approx.ftz.f32 	%f128, %f127;
	add.f32 	%f126, %f128, 0f3F800000;
	// begin inline asm
	rcp.approx.ftz.f32 %f125,%f126;
	// end inline asm
	mov.f32 	%f129, 0f3F800000;
	mov.f32 	%f130, 0fC0000000;
	fma.rn.ftz.f32 	%f131, %f125, %f130, %f129;
	setp.ge.f32 	%p10, %f25, 0f41102CB4;
	selp.f32 	%f132, 0f3F800000, %f131, %p10;
	mov.b32 	%r56, %f132;
	mov.b32 	%r57, %f11;
	and.b32  	%r58, %r57, -2147483648;
	or.b32  	%r59, %r58, %r56;
	mov.b32 	%f358, %r59;
$L__BB0_11:                             // %__nv_tanhf.exit39
                                        //   in Loop: Header=BB0_2 Depth=1
	.loc	1 0 0                           // 2680.py:0:0
	mov.b32 	{%rs13, %rs14}, %r26;
	cvt.f32.f16 	%f61, %rs13;
	mov.b32 	{%rs15, %rs16}, %r34;
	cvt.f32.f16 	%f63, %rs15;
	add.f32 	%f7, %f61, %f63;
	.loc	1 52 0                          // 2680.py:52:0
	mul.f32 	%f78, %f6, 0f3D372713;
	mul.f32 	%f69, %f5, 0f3F4C422A;
	fma.rn.f32 	%f85, %f5, %f77, 0f3F800000;
	mul.f32 	%f12, %f68, %f84;
	.loc	1 52 34                         // 2680.py:52:34
	abs.ftz.f32 	%f29, %f12;
	setp.ltu.f32 	%p11, %f29, 0f3F19999A;
	@%p11 bra 	$L__BB0_13;
	bra.uni 	$L__BB0_12;
$L__BB0_13:                             // %__internal_fmad.exit3.i47
                                        //   in Loop: Header=BB0_2 Depth=1
	mul.f32 	%f151, %f12, %f12;
	fma.rn.ftz.f32 	%f154, %f352, %f151, %f351;
	fma.rn.ftz.f32 	%f156, %f154, %f151, %f353;
	fma.rn.ftz.f32 	%f158, %f156, %f151, %f354;
	fma.rn.ftz.f32 	%f160, %f158, %f151, %f355;
	fma.rn.ftz.f32 	%f359, %f160, %f12, %f12;
	bra.uni 	$L__BB0_14;
$L__BB0_12:                             // %__internal_fmad.exit1.i42
                                        //   in Loop: Header=BB0_2 Depth=1
	mul.f32 	%f145, %f29, 0f4038AA3B;
	ex2.approx.ftz.f32 	%f146, %f145;
	add.f32 	%f144, %f146, 0f3F800000;
	// begin inline asm
	rcp.approx.ftz.f32 %f143,%f144;
	// end inline asm
	mov.f32 	%f147, 0f3F800000;
	mov.f32 	%f148, 0fC0000000;
	fma.rn.ftz.f32 	%f149, %f143, %f148, %f147;
	setp.ge.f32 	%p12, %f29, 0f41102CB4;
	selp.f32 	%f150, 0f3F800000, %f149, %p12;
	mov.b32 	%r60, %f150;
	mov.b32 	%r61, %f12;
	and.b32  	%r62, %r61, -2147483648;
	or.b32  	%r63, %r62, %r60;
	mov.b32 	%f359, %r63;
$L__BB0_14:                             // %__nv_tanhf.exit58
                                        //   in Loop: Header=BB0_2 Depth=1
	.loc	1 0 0                           // 2680.py:0:0
	cvt.f32.f16 	%f62, %rs14;
	cvt.f32.f16 	%f64, %rs16;
	add.f32 	%f8, %f62, %f64;
	.loc	1 52 0                          // 2680.py:52:0
	mul.f32 	%f79, %f7, 0f3D372713;
	mul.f32 	%f70, %f6, 0f3F4C422A;
	fma.rn.f32 	%f86, %f6, %f78, 0f3F800000;
	mul.f32 	%f13, %f69, %f85;
	.loc	1 52 34                         // 2680.py:52:34
	abs.ftz.f32 	%f33, %f13;
	setp.ltu.f32 	%p13, %f33, 0f3F19999A;
	@%p13 bra 	$L__BB0_16;
	bra.uni 	$L__BB0_15;
$L__BB0_16:                             // %__internal_fmad.exit3.i66
                                        //   in Loop: Header=BB0_2 Depth=1
	mul.f32 	%f169, %f13, %f13;
	fma.rn.ftz.f32 	%f172, %f352, %f169, %f351;
	fma.rn.ftz.f32 	%f174, %f172, %f169, %f353;
	fma.rn.ftz.f32 	%f176, %f174, %f169, %f354;
	fma.rn.ftz.f32 	%f178, %f176, %f169, %f355;
	fma.rn.ftz.f32 	%f360, %f178, %f13, %f13;
	bra.uni 	$L__BB0_17;
$L__BB0_15:                             // %__internal_fmad.exit1.i61
                                        //   in Loop: Header=BB0_2 Depth=1
	mul.f32 	%f163, %f33, 0f4038AA3B;
	ex2.approx.ftz.f32 	%f164, %f163;
	add.f32 	%f162, %f164, 0f3F800000;
	// begin inline asm
	rcp.approx.ftz.f32 %f161,%f162;
	// end inline asm
	mov.f32 	%f165, 0f3F800000;
	mov.f32 	%f166, 0fC0000000;
	fma.rn.ftz.f32 	%f167, %f161, %f166, %f165;
	setp.ge.f32 	%p14, %f33, 0f41102CB4;
	selp.f32 	%f168, 0f3F800000, %f167, %p14;
	mov.b32 	%r64, %f168;
	mov.b32 	%r65, %f13;
	and.b32  	%r66, %r65, -2147483648;
	or.b32  	%r67, %r66, %r64;
	mov.b32 	%f360, %r67;
$L__BB0_17:                             // %__nv_tanhf.exit77
                                        //   in Loop: Header=BB0_2 Depth=1
	.loc	1 52 0                          // 2680.py:52:0
	mul.f32 	%f80, %f8, 0f3D372713;
	mul.f32 	%f71, %f7, 0f3F4C422A;
	fma.rn.f32 	%f87, %f7, %f79, 0f3F800000;
	mul.f32 	%f14, %f70, %f86;
	.loc	1 52 34                         // 2680.py:52:34
	abs.ftz.f32 	%f37, %f14;
	setp.ltu.f32 	%p15, %f37, 0f3F19999A;
	@%p15 bra 	$L__BB0_19;
	bra.uni 	$L__BB0_18;
$L__BB0_19:                             // %__internal_fmad.exit3.i85
                                        //   in Loop: Header=BB0_2 Depth=1
	mul.f32 	%f187, %f14, %f14;
	fma.rn.ftz.f32 	%f190, %f352, %f187, %f351;
	fma.rn.ftz.f32 	%f192, %f190, %f187, %f353;
	fma.rn.ftz.f32 	%f194, %f192, %f187, %f354;
	fma.rn.ftz.f32 	%f196, %f194, %f187, %f355;
	fma.rn.ftz.f32 	%f361, %f196, %f14, %f14;
	bra.uni 	$L__BB0_20;
$L__BB0_18:                             // %__internal_fmad.exit1.i80
                                        //   in Loop: Header=BB0_2 Depth=1
	mul.f32 	%f181, %f37, 0f4038AA3B;
	ex2.approx.ftz.f32 	%f182, %f181;
	add.f32 	%f180, %f182, 0f3F800000;
	// begin inline asm
	rcp.approx.ftz.f32 %f179,%f180;
	// end inline asm
	mov.f32 	%f183, 0f3F800000;
	mov.f32 	%f184, 0fC0000000;
	fma.rn.ftz.f32 	%f185, %f179, %f184, %f183;
	setp.ge.f32 	%p16, %f37, 0f41102CB4;
	selp.f32 	%f186, 0f3F800000, %f185, %p16;
	mov.b32 	%r68, %f186;
	mov.b32 	%r69, %f14;
	and.b32  	%r70, %r69, -2147483648;
	or.b32  	%r71, %r70, %r68;
	mov.b32 	%f361, %r71;
$L__BB0_20:                             // %__nv_tanhf.exit96
                                        //   in Loop: Header=BB0_2 Depth=1
	.loc	1 52 0                          // 2680.py:52:0
	mul.f32 	%f72, %f8, 0f3F4C422A;
	fma.rn.f32 	%f88, %f8, %f80, 0f3F800000;
	mul.f32 	%f15, %f71, %f87;
	.loc	1 52 34                         // 2680.py:52:34
	abs.ftz.f32 	%f41, %f15;
	setp.ltu.f32 	%p17, %f41, 0f3F19999A;
	@%p17 bra 	$L__BB0_22;
	bra.uni 	$L__BB0_21;
$L__BB0_22:                             // %__internal_fmad.exit3.i104
                                        //   in Loop: Header=BB0_2 Depth=1
	mul.f32 	%f205, %f15, %f15;
	fma.rn.ftz.f32 	%f208, %f352, %f205, %f351;
	fma.rn.ftz.f32 	%f210, %f208, %f205, %f353;
	fma.rn.ftz.f32 	%f212, %f210, %f205, %f354;
	fma.rn.ftz.f32 	%f214, %f212, %f205, %f355;
	fma.rn.ftz.f32 	%f362, %f214, %f15, %f15;
	bra.uni 	$L__BB0_23;
$L__BB0_21:                             // %__internal_fmad.exit1.i99
                                        //   in Loop: Header=BB0_2 Depth=1
	mul.f32 	%f199, %f41, 0f4038AA3B;
	ex2.approx.ftz.f32 	%f200, %f199;
	add.f32 	%f198, %f200, 0f3F800000;
	// begin inline asm
	rcp.approx.ftz.f32 %f197,%f198;
	// end inline asm
	mov.f32 	%f201, 0f3F800000;
	mov.f32 	%f202, 0fC0000000;
	fma.rn.ftz.f32 	%f203, %f197, %f202, %f201;
	setp.ge.f32 	%p18, %f41, 0f41102CB4;
	selp.f32 	%f204, 0f3F800000, %f203, %p18;
	mov.b32 	%r72, %f204;
	mov.b32 	%r73, %f15;
	and.b32  	%r74, %r73, -2147483648;
	or.b32  	%r75, %r74, %r72;
	mov.b32 	%f362, %r75;
$L__BB0_23:                             // %__nv_tanhf.exit115
                                        //   in Loop: Header=BB0_2 Depth=1
	.loc	1 0 0                           // 2680.py:0:0
	cvt.s64.s32 	%rd4, %r39;
	.loc	1 52 0                          // 2680.py:52:0
	mul.f32 	%f16, %f72, %f88;
	.loc	1 52 34                         // 2680.py:52:34
	abs.ftz.f32 	%f45, %f16;
	setp.ltu.f32 	%p19, %f45, 0f3F19999A;
	@%p19 bra 	$L__BB0_25;
// %bb.24:                              // %__internal_fmad.exit1.i118
                                        //   in Loop: Header=BB0_2 Depth=1
	mul.f32 	%f217, %f45, 0f4038AA3B;
	ex2.approx.ftz.f32 	%f218, %f217;
	add.f32 	%f216, %f218, 0f3F800000;
	// begin inline asm
	rcp.approx.ftz.f32 %f215,%f216;
	// end inline asm
	mov.f32 	%f219, 0f3F800000;
	mov.f32 	%f220, 0fC0000000;
	fma.rn.ftz.f32 	%f221, %f215, %f220, %f219;
	setp.ge.f32 	%p20, %f45, 0f41102CB4;
	selp.f32 	%f222, 0f3F800000, %f221, %p20;
	mov.b32 	%r76, %f222;
	mov.b32 	%r77, %f16;
	and.b32  	%r78, %r77, -2147483648;
	or.b32  	%r79, %r78, %r76;
	mov.b32 	%f363, %r79;
	bra.uni 	$L__BB0_26;
$L__BB0_27:                             // %._crit_edge
	.loc	1 41 4                          // 2680.py:41:4
	ret;
$L__tmp1:
$L__func_end0:
                                        // -- End function
}
	.file	1 "/data/qizhan/operator/triton/2680/2680.py"
	.section	.debug_abbrev
	{
.b8 1                                   // Abbreviation Code
.b8 17                                  // DW_TAG_compile_unit
.b8 0                                   // DW_CHILDREN_no
.b8 37                                  // DW_AT_producer
.b8 8                                   // DW_FORM_string
.b8 19                                  // DW_AT_language
.b8 5                                   // DW_FORM_data2
.b8 3                                   // DW_AT_name
.b8 8                                   // DW_FORM_string
.b8 16                                  // DW_AT_stmt_list
.b8 6                                   // DW_FORM_data4
.b8 27                                  // DW_AT_comp_dir
.b8 8                                   // DW_FORM_string
.b8 0                                   // EOM(1)
.b8 0                                   // EOM(2)
.b8 0                                   // EOM(3)
	}
	.section	.debug_info
	{
.b32 63                                 // Length of Unit
.b8 2                                   // DWARF version number
.b8 0
.b32 .debug_abbrev                      // Offset Into Abbrev. Section
.b8 8                                   // Address Size (in bytes)
.b8 1                                   // Abbrev [1] 0xb:0x38 DW_TAG_compile_unit
.b8 116                                 // DW_AT_producer
.b8 114
.b8 105
.b8 116
.b8 111
.b8 110
.b8 0
.b8 2                                   // DW_AT_language
.b8 0
.b8 50                                  // DW_AT_name
.b8 54
.b8 56
.b8 48
.b8 46
.b8 112
.b8 121
.b8 0
.b32 .debug_line                        // DW_AT_stmt_list
.b8 47                                  // DW_AT_comp_dir
.b8 100
.b8 97
.b8 116
.b8 97
.b8 47
.b8 113
.b8 105
.b8 122
.b8 104
.b8 97
.b8 110
.b8 47
.b8 111
.b8 112
.b8 101
.b8 114
.b8 97
.b8 116
.b8 111
.b8 114
.b8 47
.b8 116
.b8 114
.b8 105
.b8 116
.b8 111
.b8 110
.b8 47
.b8 50
.b8 54
.b8 56
.b8 48
.b8 0
	}
	.section	.debug_macinfo	{	}


// ===== COMPILED SASS (sm_100) =====

	.target	sm_100

	.elftype	@"ET_EXEC"


//--------------------- .note.nv.tkinfo           --------------------------
	.section	.note.nv.tkinfo,"",@"SHT_NOTE"
	.sectionflags	@"SHF_NOTE_NV_TKINFO"
	.tkinfo
        /*0018*/ 	.word	0x00000002
        /*0030*/ 	.string	""
        /*0030*/ 	.string	"ptxas"
        /*0030*/ 	.string	"Cuda compilation tools, release 13.0, V13.0.88"
        /*0030*/ 	.string	"Build cuda_13.0.r13.0/compiler.36424714_0"
        /*0030*/ 	.string	"-arch sm_100 "



//--------------------- .note.nv.cuinfo           --------------------------
	.section	.note.nv.cuinfo,"",@"SHT_NOTE"
	.sectionflags	@"SHF_NOTE_NV_CUINFO"
        /*0018*/ 	.short	0x0002
        /*001a*/ 	.short	0x0050
        /*001c*/ 	.short	0x0082
	.zero		2


//--------------------- .nv.info                  --------------------------
	.section	.nv.info,"",@"SHT_CUDA_INFO"
	.align	4


	//----- nvinfo : EIATTR_REGCOUNT
	.align		4
        /*0000*/ 	.byte	0x04, 0x2f
        /*0002*/ 	.short	(.L_2 - .L_1)
	.align		4
.L_1:
        /*0004*/ 	.word	index@(_fused_bias_gelu_bwd_kernel)
        /*0008*/ 	.word	0x00000020


	//----- nvinfo : EIATTR_FRAME_SIZE
	.align		4
.L_2:
        /*000c*/ 	.byte	0x04, 0x11
        /*000e*/ 	.short	(.L_4 - .L_3)
	.align		4
.L_3:
        /*0010*/ 	.word	index@(_fused_bias_gelu_bwd_kernel)
        /*0014*/ 	.word	0x00000000


	//----- nvinfo : EIATTR_MIN_STACK_SIZE
	.align		4
.L_4:
        /*0018*/ 	.byte	0x04, 0x12
        /*001a*/ 	.short	(.L_6 - .L_5)
	.align		4
.L_5:
        /*001c*/ 	.word	index@(_fused_bias_gelu_bwd_kernel)
        /*0020*/ 	.word	0x00000000
.L_6:


//--------------------- .nv.compat                --------------------------
	.section	.nv.compat,"",@"SHT_CUDA_COMPAT_INFO"
	.align	4
        /*0000*/ 	.byte	0x02, 0x09, 0x00, 0x00, 0x02, 0x02, 0x01, 0x00, 0x02, 0x05, 0x05, 0x00, 0x03, 0x07, 0x01, 0x01
        /*0010*/ 	.byte	0x02, 0x03, 0x00, 0x00, 0x02, 0x06, 0x01, 0x00, 0x04, 0x0b, 0x08, 0x00, 0x01, 0x00, 0x00, 0x00
        /*0020*/ 	.byte	0x00, 0x00, 0x00, 0x00


//--------------------- .nv.info._fused_bias_gelu_bwd_kernel --------------------------
	.section	.nv.info._fused_bias_gelu_bwd_kernel,"",@"SHT_CUDA_INFO"
	.sectionflags	@""
	.align	4


	//----- nvinfo : EIATTR_CUDA_API_VERSION
	.align		4
        /*0000*/ 	.byte	0x04, 0x37
        /*0002*/ 	.short	(.L_8 - .L_7)
.L_7:
        /*0004*/ 	.word	0x00000082


	//----- nvinfo : EIATTR_KPARAM_INFO
	.align		4
.L_8:
        /*0008*/ 	.byte	0x04, 0x17
        /*000a*/ 	.short	(.L_10 - .L_9)
.L_9:
        /*000c*/ 	.word	0x00000000
        /*0010*/ 	.short	0x0006
        /*0012*/ 	.short	0x0028
        /*0014*/ 	.byte	0x00, 0xf4, 0x21, 0x00


	//----- nvinfo : EIATTR_KPARAM_INFO
	.align		4
.L_10:
        /*0018*/ 	.byte	0x04, 0x17
        /*001a*/ 	.short	(.L_12 - .L_11)
.L_11:
        /*001c*/ 	.word	0x00000000
        /*0020*/ 	.short	0x0005
        /*0022*/ 	.short	0x0024
        /*0024*/ 	.byte	0x00, 0xf0, 0x11, 0x00


	//----- nvinfo : EIATTR_KPARAM_INFO
	.align		4
.L_12:
        /*0028*/ 	.byte	0x04, 0x17
        /*002a*/ 	.short	(.L_14 - .L_13)
.L_13:
        /*002c*/ 	.word	0x00000000
        /*0030*/ 	.short	0x0004
        /*0032*/ 	.short	0x0020
        /*0034*/ 	.byte	0x00, 0xf0, 0x11, 0x00


	//----- nvinfo : EIATTR_KPARAM_INFO
	.align		4
.L_14:
        /*0038*/ 	.byte	0x04, 0x17
        /*003a*/ 	.short	(.L_16 - .L_15)
.L_15:
        /*003c*/ 	.word	0x00000000
        /*0040*/ 	.short	0x0003
        /*0042*/ 	.short	0x0018
        /*0044*/ 	.byte	0x00, 0xf4, 0x21, 0x00


	//----- nvinfo : EIATTR_KPARAM_INFO
	.align		4
.L_16:
        /*0048*/ 	.byte	0x04, 0x17
        /*004a*/ 	.short	(.L_18 - .L_17)
.L_17:
        /*004c*/ 	.word	0x00000000
        /*0050*/ 	.short	0x0002
        /*0052*/ 	.short	0x0010
        /*0054*/ 	.byte	0x00, 0xf4, 0x21, 0x00


	//----- nvinfo : EIATTR_KPARAM_INFO
	.align		4
.L_18:
        /*0058*/ 	.byte	0x04, 0x17
        /*005a*/ 	.short	(.L_20 - .L_19)
.L_19:
        /*005c*/ 	.word	0x00000000
        /*0060*/ 	.short	0x0001
        /*0062*/ 	.short	0x0008
        /*0064*/ 	.byte	0x00, 0xf4, 0x21, 0x00


	//----- nvinfo : EIATTR_KPARAM_INFO
	.align		4
.L_20:
        /*0068*/ 	.byte	0x04, 0x17
        /*006a*/ 	.short	(.L_22 - .L_21)
.L_21:
        /*006c*/ 	.word	0x00000000
        /*0070*/ 	.short	0x0000
        /*0072*/ 	.short	0x0000
        /*0074*/ 	.byte	0x00, 0xf4, 0x21, 0x00


	//----- nvinfo : EIATTR_SPARSE_MMA_MASK
	.align		4
.L_22:
        /*0078*/ 	.byte	0x03, 0x50
        /*007a*/ 	.short	0x0000


	//----- nvinfo : EIATTR_MAXREG_COUNT
	.align		4
        /*007c*/ 	.byte	0x03, 0x1b
        /*007e*/ 	.short	0x00ff


	//----- nvinfo : EIATTR_MERCURY_ISA_VERSION
	.align		4
        /*0080*/ 	.byte	0x03, 0x5f
        /*0082*/ 	.short	0x0101


	//----- nvinfo : EIATTR_VRC_CTA_INIT_COUNT
	.align		4
        /*0084*/ 	.byte	0x02, 0x4a
	.zero		1
	.zero		1


	//----- nvinfo : EIATTR_EXIT_INSTR_OFFSETS
	.align		4
        /*0088*/ 	.byte	0x04, 0x1c
        /*008a*/ 	.short	(.L_24 - .L_23)


	//   ....[0]....
.L_23:
        /*008c*/ 	.word	0x00000030


	//   ....[1]....
        /*0090*/ 	.word	0x00001660


	//----- nvinfo : EIATTR_REQNTID
	.align		4
.L_24:
        /*0094*/ 	.byte	0x04, 0x10
        /*0096*/ 	.short	(.L_26 - .L_25)
.L_25:
        /*0098*/ 	.word	0x00000080
        /*009c*/ 	.word	0x00000001
        /*00a0*/ 	.word	0x00000001


	//----- nvinfo : EIATTR_CRS_STACK_SIZE
	.align		4
.L_26:
        /*00a4*/ 	.byte	0x04, 0x1e
        /*00a6*/ 	.short	(.L_28 - .L_27)
.L_27:
        /*00a8*/ 	.word	0x00000000


	//----- nvinfo : EIATTR_CBANK_PARAM_SIZE
	.align		4
.L_28:
        /*00ac*/ 	.byte	0x03, 0x19
        /*00ae*/ 	.short	0x0030


	//----- nvinfo : EIATTR_PARAM_CBANK
	.align		4
        /*00b0*/ 	.byte	0x04, 0x0a
        /*00b2*/ 	.short	(.L_30 - .L_29)
	.align		4
.L_29:
        /*00b4*/ 	.word	index@(.nv.constant0._fused_bias_gelu_bwd_kernel)
        /*00b8*/ 	.short	0x0380
        /*00ba*/ 	.short	0x0030


	//----- nvinfo : EIATTR_SW_WAR
	.align		4
.L_30:
        /*00bc*/ 	.byte	0x04, 0x36
        /*00be*/ 	.short	(.L_32 - .L_31)
.L_31:
        /*00c0*/ 	.word	0x00000008
.L_32:


//--------------------- .nv.callgraph             --------------------------
	.section	.nv.callgraph,"",@"SHT_CUDA_CALLGRAPH"
	.align	4
	.sectionentsize	8
	.align		4
        /*0000*/ 	.word	0x00000000
	.align		4
        /*0004*/ 	.word	0xffffffff
	.align		4
        /*0008*/ 	.word	0x00000000
	.align		4
        /*000c*/ 	.word	0xfffffffe
	.align		4
        /*0010*/ 	.word	0x00000000
	.align		4
        /*0014*/ 	.word	0xfffffffd
	.align		4
        /*0018*/ 	.word	0x00000000
	.align		4
        /*001c*/ 	.word	0xfffffffc


//--------------------- .nv.constant4             --------------------------
	.section	.nv.constant4,"a",@progbits
	.align	8
	.align		8
.nv.constant4:
        /*0000*/ 	.dword	_$_str


//--------------------- .text._fused_bias_gelu_bwd_kernel --------------------------
	.section	.text._fused_bias_gelu_bwd_kernel,"ax",@progbits
	.align	128
        .global         _fused_bias_gelu_bwd_kernel
        .type           _fused_bias_gelu_bwd_kernel,@function
        .size           _fused_bias_gelu_bwd_kernel,(.L_x_26 - _fused_bias_gelu_bwd_kernel)
        .other          _fused_bias_gelu_bwd_kernel,@"STO_CUDA_ENTRY STV_DEFAULT"
_fused_bias_gelu_bwd_kernel:
.text._fused_bias_gelu_bwd_kernel:
[----:B------:R-:W-:Y:S08]  /*0000*/  LDC R1, c[0x0][0x37c] ;  /* 0x0000df00ff017b82 */ /* 0x000ff00000000800 */
[----:B------:R-:W0:Y:S02]  /*0010*/  LDC R0, c[0x0][0x3a4] ;  /* 0x0000e900ff007b82 */ /* 0x000e240000000800 */
[----:B0-----:R-:W-:-:S13]  /*0020*/  ISETP.GE.AND P0, PT, R0, 0x1, PT ;  /* 0x000000010000780c */ /* 0x001fda0003f06270 */
[----:B------:R-:W-:Y:S05]  /*0030*/  @!P0 EXIT ;  /* 0x000000000000894d */ /* 0x000fea0003800000 */
[----:B------:R-:W0:Y:S01]  /*0040*/  S2R R16, SR_TID.X ;  /* 0x0000000000107919 */ /* 0x000e220000002100 */
[----:B------:R-:W1:Y:S01]  /*0050*/  S2UR UR12, SR_CTAID.X ;  /* 0x00000000000c79c3 */ /* 0x000e620000002500 */
[----:B------:R-:W1:Y:S01]  /*0060*/  LDCU UR6, c[0x0][0x3a0] ;  /* 0x00007400ff0677ac */ /* 0x000e620008000800 */
[----:B------:R-:W2:Y:S01]  /*0070*/  LDCU.128 UR8, c[0x0][0x380] ;  /* 0x00007000ff0877ac */ /* 0x000ea20008000c00 */
[----:B------:R-:W3:Y:S01]  /*0080*/  LDCU.64 UR4, c[0x0][0x398] ;  /* 0x00007300ff0477ac */ /* 0x000ee20008000a00 */
[----:B------:R-:W4:Y:S01]  /*0090*/  LDCU.64 UR14, c[0x0][0x358] ;  /* 0x00006b00ff0e77ac */ /* 0x000f220008000a00 */
[----:B------:R-:W0:Y:S01]  /*00a0*/  LDCU UR13, c[0x0][0x3a4] ;  /* 0x00007480ff0d77ac */ /* 0x000e220008000800 */
[----:B-1----:R-:W-:-:S04]  /*00b0*/  UIMAD UR12, UR12, UR6, URZ ;  /* 0x000000060c0c72a4 */ /* 0x002fc8000f8e02ff */
[----:B--2---:R-:W-:Y:S02]  /*00c0*/  UIMAD.WIDE UR6, UR12, 0x2, UR8 ;  /* 0x000000020c0678a5 */ /* 0x004fe4000f8e0208 */
[----:B------:R-:W-:Y:S01]  /*00d0*/  UIMAD.WIDE UR8, UR12, 0x2, UR10 ;  /* 0x000000020c0878a5 */ /* 0x000fe2000f8e020a */
[----:B0-----:R-:W-:Y:S01]  /*00e0*/  SHF.L.U32 R16, R16, 0x3, RZ ;  /* 0x0000000310107819 */ /* 0x001fe200000006ff */
[----:B---3--:R-:W-:-:S03]  /*00f0*/  UIMAD.WIDE UR10, UR12, 0x2, UR4 ;  /* 0x000000020c0a78a5 */ /* 0x008fc6000f8e0204 */
[----:B------:R-:W-:Y:S01]  /*0100*/  LOP3.LUT R16, R16, 0x3f8, RZ, 0xc0, !PT ;  /* 0x000003f810107812 */ /* 0x000fe200078ec0ff */
[----:B----4-:R-:W-:-:S08]  /*0110*/  UMOV UR4, URZ ;  /* 0x000000ff00047c82 */ /* 0x010fd00008000000 */
.L_x_24:
[----:B0-----:R-:W0:Y:S01]  /*0120*/  LDC.64 R4, c[0x0][0x390] ;  /* 0x0000e400ff047b82 */ /* 0x001e220000000a00 */
[----:B------:R-:W-:Y:S01]  /*0130*/  IADD3 R3, PT, PT, R16, UR4, RZ ;  /* 0x0000000410037c10 */ /* 0x000fe2000fffe0ff */
[----:B------:R-:W-:Y:S01]  /*0140*/  HFMA2 R20, -RZ, RZ, 0, 1.1920928955078125e-07 ;  /* 0x00000002ff147431 */ /* 0x000fe200000001ff */
[----:B------:R-:W-:Y:S02]  /*0150*/  CS2R R8, SRZ ;  /* 0x0000000000087805 */ /* 0x000fe4000001ff00 */
[----:B------:R-:W-:Y:S02]  /*0160*/  CS2R R10, SRZ ;  /* 0x00000000000a7805 */ /* 0x000fe4000001ff00 */
[C---:B------:R-:W-:Y:S02]  /*0170*/  ISETP.GE.AND P0, PT, R3.reuse, UR13, PT ;  /* 0x0000000d03007c0c */ /* 0x040fe4000bf06270 */
[----:B------:R-:W-:Y:S02]  /*0180*/  CS2R R12, SRZ ;  /* 0x00000000000c7805 */ /* 0x000fe4000001ff00 */
[----:B------:R-:W-:Y:S01]  /*0190*/  CS2R R14, SRZ ;  /* 0x00000000000e7805 */ /* 0x000fe2000001ff00 */
[----:B------:R-:W-:-:S08]  /*01a0*/  IMAD.WIDE R20, R3, R20, UR8 ;  /* 0x0000000803147e25 */ /* 0x000fd0000f8e0214 */
[----:B------:R-:W2:Y:S01]  /*01b0*/  @!P0 LDG.E.128 R8, desc[UR14][R20.64] ;  /* 0x0000000e14088981 */ /* 0x000ea2000c1e1d00 */
[----:B0-----:R-:W-:-:S05]  /*01c0*/  IMAD.WIDE R22, R3, 0x2, R4 ;  /* 0x0000000203167825 */ /* 0x001fca00078e0204 */
[----:B------:R-:W3:Y:S01]  /*01d0*/  @!P0 LDG.E.128 R12, desc[UR14][R22.64] ;  /* 0x0000000e160c8981 */ /* 0x000ee2000c1e1d00 */
[----:B------:R-:W-:Y:S02]  /*01e0*/  MOV R18, 0x2 ;  /* 0x0000000200127802 */ /* 0x000fe40000000f00 */
[----:B------:R-:W-:Y:S02]  /*01f0*/  CS2R R4, SRZ ;  /* 0x0000000000047805 */ /* 0x000fe4000001ff00 */
[----:B------:R-:W-:Y:S01]  /*0200*/  CS2R R6, SRZ ;  /* 0x0000000000067805 */ /* 0x000fe2000001ff00 */
[----:B------:R-:W-:-:S05]  /*0210*/  IMAD.WIDE R18, R3, R18, UR6 ;  /* 0x0000000603127e25 */ /* 0x000fca000f8e0212 */
[----:B------:R0:W5:Y:S01]  /*0220*/  @!P0 LDG.E.128 R4, desc[UR14][R18.64] ;  /* 0x0000000e12048981 */ /* 0x000162000c1e1d00 */
[----:B------:R-:W-:Y:S01]  /*0230*/  BSSY.RECONVERGENT B0, `(.L_x_0) ;  /* 0x000001c000007945 */ /* 0x000fe20003800200 */
[----:B--2---:R-:W-:Y:S02]  /*0240*/  HADD2.F32 R2, -RZ, R8.H0_H0 ;  /* 0x20000008ff027230 */ /* 0x004fe40000004100 */
[----:B---3--:R-:W-:-:S05]  /*0250*/  HADD2.F32 R17, -RZ, R12.H0_H0 ;  /* 0x2000000cff117230 */ /* 0x008fca0000004100 */
[----:B------:R-:W-:-:S04]  /*0260*/  FADD R2, R2, R17 ;  /* 0x0000001102027221 */ /* 0x000fc80000000000 */
[C---:B------:R-:W-:Y:S01]  /*0270*/  FMUL R21, R2.reuse, 0.044714998453855514526 ;  /* 0x3d37271302157820 */ /* 0x040fe20000400000 */
[----:B------:R-:W-:-:S03]  /*0280*/  FMUL R17, R2, 0.79788458347320556641 ;  /* 0x3f4c422a02117820 */ /* 0x000fc60000400000 */
[----:B------:R-:W-:-:S04]  /*0290*/  FFMA R0, R2, R21, 1 ;  /* 0x3f80000002007423 */ /* 0x000fc80000000015 */
[----:B------:R-:W-:-:S04]  /*02a0*/  FMUL R17, R17, R0 ;  /* 0x0000000011117220 */ /* 0x000fc80000400000 */
[----:B------:R-:W-:-:S05]  /*02b0*/  FADD.FTZ R20, |R17|, -RZ ;  /* 0x800000ff11147221 */ /* 0x000fca0000010200 */
[----:B------:R-:W-:-:S13]  /*02c0*/  FSETP.GE.AND P1, PT, R20, 0.60000002384185791016, PT ;  /* 0x3f19999a1400780b */ /* 0x000fda0003f26000 */
[----:B0-----:R-:W-:Y:S05]  /*02d0*/  @!P1 BRA `(.L_x_1) ;  /* 0x0000000000289947 */ /* 0x001fea0003800000 */
[C---:B------:R-:W-:Y:S01]  /*02e0*/  FMUL R0, R20.reuse, 2.8853900432586669922 ;  /* 0x4038aa3b14007820 */ /* 0x040fe20000400000 */
[----:B------:R-:W-:Y:S02]  /*02f0*/  MOV R19, 0x3f800000 ;  /* 0x3f80000000137802 */ /* 0x000fe40000000f00 */
[----:B------:R-:W-:-:S03]  /*0300*/  FSETP.GE.AND P1, PT, R20, 9.010913848876953125, PT ;  /* 0x41102cb41400780b */ /* 0x000fc60003f26000 */
[----:B------:R-:W0:Y:S02]  /*0310*/  MUFU.EX2 R0, R0 ;  /* 0x0000000000007308 */ /* 0x000e240000000800 */
[----:B0-----:R-:W-:-:S06]  /*0320*/  FADD R18, R0, 1 ;  /* 0x3f80000000127421 */ /* 0x001fcc0000000000 */
[----:B------:R-:W0:Y:S02]  /*0330*/  MUFU.RCP R18, R18 ;  /* 0x0000001200127308 */ /* 0x000e240000001000 */
[----:B0-----:R-:W-:-:S05]  /*0340*/  FFMA.FTZ R19, R18, -2, R19 ;  /* 0xc000000012137823 */ /* 0x001fca0000010013 */
[----:B------:R-:W-:-:S04]  /*0350*/  FSEL R20, R19, 1, !P1 ;  /* 0x3f80000013147808 */ /* 0x000fc80004800000 */
[----:B------:R-:W-:Y:S01]  /*0360*/  LOP3.LUT R17, R20, 0x80000000, R17, 0xf8, !PT ;  /* 0x8000000014117812 */ /* 0x000fe200078ef811 */
[----:B------:R-:W-:Y:S06]  /*0370*/  BRA `(.L_x_2) ;  /* 0x00000000001c7947 */ /* 0x000fec0003800000 */
.L_x_1:
[----:B------:R-:W-:Y:S01]  /*0380*/  MOV R0, 0x3c80f082 ;  /* 0x3c80f08200007802 */ /* 0x000fe20000000f00 */
[----:B------:R-:W-:-:S04]  /*0390*/  FMUL R19, R17, R17 ;  /* 0x0000001111137220 */ /* 0x000fc80000400000 */
[----:B------:R-:W-:-:S04]  /*03a0*/  FFMA.FTZ R0, R19, R0, -0.052303962409496307373 ;  /* 0xbd563cae13007423 */ /* 0x000fc80000010000 */
[----:B------:R-:W-:-:S04]  /*03b0*/  FFMA.FTZ R0, R19, R0, 0.1331529766321182251 ;  /* 0x3e08594113007423 */ /* 0x000fc80000010000 */
[----:B------:R-:W-:-:S04]  /*03c0*/  FFMA.FTZ R0, R19, R0, -0.33332768082618713379 ;  /* 0xbeaaa9ed13007423 */ /* 0x000fc80000010000 */
[----:B------:R-:W-:-:S04]  /*03d0*/  FFMA.FTZ R0, R19, R0, RZ ;  /* 0x0000000013007223 */ /* 0x000fc800000100ff */
[----:B------:R-:W-:-:S07]  /*03e0*/  FFMA.FTZ R17, R17, R0, R17 ;  /* 0x0000000011117223 */ /* 0x000fce0000010011 */
.L_x_2:
[----:B------:R-:W-:Y:S05]  /*03f0*/  BSYNC.RECONVERGENT B0 ;  /* 0x0000000000007941 */ /* 0x000fea0003800200 */
.L_x_0:
[----:B------:R-:W-:Y:S01]  /*0400*/  HADD2.F32 R8, -RZ, R8.H1_H1 ;  /* 0x30000008ff087230 */ /* 0x000fe20000004100 */
[----:B------:R-:W-:Y:S01]  /*0410*/  BSSY.RECONVERGENT B0, `(.L_x_3) ;  /* 0x0000028000007945 */ /* 0x000fe20003800200 */
[----:B------:R-:W-:Y:S02]  /*0420*/  HADD2.F32 R19, -RZ, R12.H1_H1 ;  /* 0x3000000cff137230 */ /* 0x000fe40000004100 */
[--C-:B------:R-:W-:Y:S02]  /*0430*/  HADD2.F32 R0, -RZ, R9.reuse.H0_H0 ;  /* 0x20000009ff007230 */ /* 0x100fe40000004100 */
[----:B------:R-:W-:Y:S02]  /*0440*/  HADD2.F32 R12, -RZ, R9.H1_H1 ;  /* 0x30000009ff0c7230 */ /* 0x000fe40000004100 */
[----:B------:R-:W-:-:S04]  /*0450*/  FADD R8, R8, R19 ;  /* 0x0000001308087221 */ /* 0x000fc80000000000 */
[C---:B------:R-:W-:Y:S01]  /*0460*/  FMUL R19, R8.reuse, 0.044714998453855514526 ;  /* 0x3d37271308137820 */ /* 0x040fe20000400000 */
[----:B------:R-:W-:-:S03]  /*0470*/  FMUL R18, R8, 0.79788458347320556641 ;  /* 0x3f4c422a08127820 */ /* 0x000fc60000400000 */
[----:B------:R-:W-:Y:S01]  /*0480*/  FFMA R21, R8, R19, 1 ;  /* 0x3f80000008157423 */ /* 0x000fe20000000013 */
[--C-:B------:R-:W-:Y:S02]  /*0490*/  HADD2.F32 R19, -RZ, R13.reuse.H0_H0 ;  /* 0x2000000dff137230 */ /* 0x100fe40000004100 */
[----:B------:R-:W-:Y:S02]  /*04a0*/  HADD2.F32 R13, -RZ, R13.H1_H1 ;  /* 0x3000000dff0d7230 */ /* 0x000fe40000004100 */
[----:B------:R-:W-:Y:S01]  /*04b0*/  FMUL R18, R18, R21 ;  /* 0x0000001512127220 */ /* 0x000fe20000400000 */
[----:B------:R-:W-:Y:S01]  /*04c0*/  FADD R9, R0, R19 ;  /* 0x0000001300097221 */ /* 0x000fe20000000000 */
[----:B------:R-:W-:Y:S02]  /*04d0*/  HADD2.F32 R0, -RZ, R10.H0_H0 ;  /* 0x2000000aff007230 */ /* 0x000fe40000004100 */
[----:B------:R-:W-:Y:S01]  /*04e0*/  FADD.FTZ R21, |R18|, -RZ ;  /* 0x800000ff12157221 */ /* 0x000fe20000010200 */
[----:B------:R-:W-:-:S02]  /*04f0*/  HADD2.F32 R19, -RZ, R14.H0_H0 ;  /* 0x2000000eff137230 */ /* 0x000fc40000004100 */
[----:B------:R-:W-:Y:S01]  /*0500*/  FADD R13, R12, R13 ;  /* 0x0000000d0c0d7221 */ /* 0x000fe20000000000 */
[----:B------:R-:W-:Y:S01]  /*0510*/  FMUL R22, R9, 0.044714998453855514526 ;  /* 0x3d37271309167820 */ /* 0x000fe20000400000 */
[----:B------:R-:W-:Y:S01]  /*0520*/  FSETP.GE.AND P1, PT, R21, 0.60000002384185791016, PT ;  /* 0x3f19999a1500780b */ /* 0x000fe20003f26000 */
[----:B------:R-:W-:Y:S01]  /*0530*/  FADD R12, R0, R19 ;  /* 0x00000013000c7221 */ /* 0x000fe20000000000 */
[----:B------:R-:W-:Y:S01]  /*0540*/  FMUL R19, R9, 0.79788458347320556641 ;  /* 0x3f4c422a09137820 */ /* 0x000fe20000400000 */
[----:B------:R-:W-:Y:S01]  /*0550*/  FMUL R20, R13, 0.044714998453855514526 ;  /* 0x3d3727130d147820 */ /* 0x000fe20000400000 */
[----:B------:R-:W-:-:S09]  /*0560*/  FFMA R22, R9, R22, 1 ;  /* 0x3f80000009167423 */ /* 0x000fd20000000016 */
[----:B------:R-:W-:Y:S05]  /*0570*/  @!P1 BRA `(.L_x_4) ;  /* 0x0000000000289947 */ /* 0x000fea0003800000 */
[C---:B------:R-:W-:Y:S01]  /*0580*/  FMUL R0, R21.reuse, 2.8853900432586669922 ;  /* 0x4038aa3b15007820 */ /* 0x040fe20000400000 */
[----:B------:R-:W-:Y:S01]  /*0590*/  HFMA2 R24, -RZ, RZ, 1.875, 0 ;  /* 0x3f800000ff187431 */ /* 0x000fe200000001ff */
[----:B------:R-:W-:-:S04]  /*05a0*/  FSETP.GE.AND P1, PT, R21, 9.010913848876953125, PT ;  /* 0x41102cb41500780b */ /* 0x000fc80003f26000 */
[----:B------:R-:W0:Y:S02]  /*05b0*/  MUFU.EX2 R0, R0 ;  /* 0x0000000000007308 */ /* 0x000e240000000800 */
[----:B0-----:R-:W-:-:S06]  /*05c0*/  FADD R23, R0, 1 ;  /* 0x3f80000000177421 */ /* 0x001fcc0000000000 */
[----:B------:R-:W0:Y:S02]  /*05d0*/  MUFU.RCP R23, R23 ;  /* 0x0000001700177308 */ /* 0x000e240000001000 */
[----:B0-----:R-:W-:-:S05]  /*05e0*/  FFMA.FTZ R24, R23, -2, R24 ;  /* 0xc000000017187823 */ /* 0x001fca0000010018 */
[----:B------:R-:W-:-:S04]  /*05f0*/  FSEL R21, R24, 1, !P1 ;  /* 0x3f80000018157808 */ /* 0x000fc80004800000 */
[----:B------:R-:W-:Y:S01]  /*0600*/  LOP3.LUT R18, R21, 0x80000000, R18, 0xf8, !PT ;  /* 0x8000000015127812 */ /* 0x000fe200078ef812 */
[----:B------:R-:W-:Y:S06]  /*0610*/  BRA `(.L_x_5) ;  /* 0x00000000001c7947 */ /* 0x000fec0003800000 */
.L_x_4:
[----:B------:R-:W-:Y:S01]  /*0620*/  MOV R0, 0x3c80f082 ;  /* 0x3c80f08200007802 */ /* 0x000fe20000000f00 */
[----:B------:R-:W-:-:S04]  /*0630*/  FMUL R21, R18, R18 ;  /* 0x0000001212157220 */ /* 0x000fc80000400000 */
[----:B------:R-:W-:-:S04]  /*0640*/  FFMA.FTZ R0, R21, R0, -0.052303962409496307373 ;  /* 0xbd563cae15007423 */ /* 0x000fc80000010000 */
[----:B------:R-:W-:-:S04]  /*0650*/  FFMA.FTZ R0, R21, R0, 0.1331529766321182251 ;  /* 0x3e08594115007423 */ /* 0x000fc80000010000 */
[----:B------:R-:W-:-:S04]  /*0660*/  FFMA.FTZ R0, R21, R0, -0.33332768082618713379 ;  /* 0xbeaaa9ed15007423 */ /* 0x000fc80000010000 */
[----:B------:R-:W-:-:S04]  /*0670*/  FFMA.FTZ R21, R21, R0, RZ ;  /* 0x0000000015157223 */ /* 0x000fc800000100ff */
[----:B------:R-:W-:-:S07]  /*0680*/  FFMA.FTZ R18, R18, R21, R18 ;  /* 0x0000001512127223 */ /* 0x000fce0000010012 */
.L_x_5:
[----:B------:R-:W-:Y:S05]  /*0690*/  BSYNC.RECONVERGENT B0 ;  /* 0x0000000000007941 */ /* 0x000fea0003800200 */
.L_x_3:
[----:B------:R-:W-:Y:S01]  /*06a0*/  FMUL R19, R19, R22 ;  /* 0x0000001613137220 */ /* 0x000fe20000400000 */
[----:B------:R-:W-:Y:S01]  /*06b0*/  HADD2.F32 R10, -RZ, R10.H1_H1 ;  /* 0x3000000aff0a7230 */ /* 0x000fe20000004100 */
[----:B------:R-:W-:Y:S01]  /*06c0*/  BSSY.RECONVERGENT B0, `(.L_x_6) ;  /* 0x000001a000007945 */ /* 0x000fe20003800200 */
[----:B------:R-:W-:Y:S02]  /*06d0*/  HADD2.F32 R21, -RZ, R14.H1_H1 ;  /* 0x3000000eff157230 */ /* 0x000fe40000004100 */
[----:B------:R-:W-:Y:S01]  /*06e0*/  FADD.FTZ R22, |R19|, -RZ ;  /* 0x800000ff13167221 */ /* 0x000fe20000010200 */
[C---:B------:R-:W-:Y:S01]  /*06f0*/  FFMA R20, R13.reuse, R20, 1 ;  /* 0x3f8000000d147423 */ /* 0x040fe20000000014 */
[----:B------:R-:W-:Y:S01]  /*0700*/  FMUL R23, R13, 0.79788458347320556641 ;  /* 0x3f4c422a0d177820 */ /* 0x000fe20000400000 */
[----:B------:R-:W-:Y:S02]  /*0710*/  FADD R10, R10, R21 ;  /* 0x000000150a0a7221 */ /* 0x000fe40000000000 */
[----:B------:R-:W-:Y:S01]  /*0720*/  FSETP.GE.AND P1, PT, R22, 0.60000002384185791016, PT ;  /* 0x3f19999a1600780b */ /* 0x000fe20003f26000 */
[----:B------:R-:W-:-:S12]  /*0730*/  FMUL R21, R12, 0.044714998453855514526 ;  /* 0x3d3727130c157820 */ /* 0x000fd80000400000 */
        /* <DEDUP_REMOVED lines=11> */
.L_x_7:
[----:B------:R-:W-:Y:S01]  /*07f0*/  MOV R0, 0x3c80f082 ;  /* 0x3c80f08200007802 */ /* 0x000fe20000000f00 */
[----:B------:R-:W-:-:S04]  /*0800*/  FMUL R25, R19, R19 ;  /* 0x0000001313197220 */ /* 0x000fc80000400000 */
[----:B------:R-:W-:-:S04]  /*0810*/  FFMA.FTZ R0, R25, R0, -0.052303962409496307373 ;  /* 0xbd563cae19007423 */ /* 0x000fc80000010000 */
[----:B------:R-:W-:-:S04]  /*0820*/  FFMA.FTZ R0, R25, R0, 0.1331529766321182251 ;  /* 0x3e08594119007423 */ /* 0x000fc80000010000 */
[----:B------:R-:W-:-:S04]  /*0830*/  FFMA.FTZ R0, R25, R0, -0.33332768082618713379 ;  /* 0xbeaaa9ed19007423 */ /* 0x000fc80000010000 */
[----:B------:R-:W-:-:S04]  /*0840*/  FFMA.FTZ R0, R25, R0, RZ ;  /* 0x0000000019007223 */ /* 0x000fc800000100ff */
[----:B------:R-:W-:-:S07]  /*0850*/  FFMA.FTZ R19, R19, R0, R19 ;  /* 0x0000000013137223 */ /* 0x000fce0000010013 */
.L_x_8:
[----:B------:R-:W-:Y:S05]  /*0860*/  BSYNC.RECONVERGENT B0 ;  /* 0x0000000000007941 */ /* 0x000fea0003800200 */
.L_x_6:
[----:B------:R-:W-:Y:S01]  /*0870*/  FMUL R20, R23, R20 ;  /* 0x0000001417147220 */ /* 0x000fe20000400000 */
[----:B------:R-:W-:Y:S01]  /*0880*/  HADD2.F32 R14, -RZ, R11.H0_H0 ;  /* 0x2000000bff0e7230 */ /* 0x000fe20000004100 */
[----:B------:R-:W-:Y:S01]  /*0890*/  BSSY.RECONVERGENT B0, `(.L_x_9) ;  /* 0x000001a000007945 */ /* 0x000fe20003800200 */
[----:B------:R-:W-:Y:S02]  /*08a0*/  HADD2.F32 R23, -RZ, R15.H0_H0 ;  /* 0x2000000fff177230 */ /* 0x000fe40000004100 */
        /* <DEDUP_REMOVED lines=17> */
.L_x_10:
[----:B------:R-:W-:Y:S01]  /*09c0*/  MOV R0, 0x3c80f082 ;  /* 0x3c80f08200007802 */ /* 0x000fe20000000f00 */
[----:B------:R-:W-:-:S04]  /*09d0*/  FMUL R25, R20, R20 ;  /* 0x0000001414197220 */ /* 0x000fc80000400000 */
[----:B------:R-:W-:-:S04]  /*09e0*/  FFMA.FTZ R0, R25, R0, -0.052303962409496307373 ;  /* 0xbd563cae19007423 */ /* 0x000fc80000010000 */
[----:B------:R-:W-:-:S04]  /*09f0*/  FFMA.FTZ R0, R25, R0, 0.1331529766321182251 ;  /* 0x3e08594119007423 */ /* 0x000fc80000010000 */
[----:B------:R-:W-:-:S04]  /*0a00*/  FFMA.FTZ R0, R25, R0, -0.33332768082618713379 ;  /* 0xbeaaa9ed19007423 */ /* 0x000fc80000010000 */
[----:B------:R-:W-:-:S04]  /*0a10*/  FFMA.FTZ R25, R25, R0, RZ ;  /* 0x0000000019197223 */ /* 0x000fc800000100ff */
[----:B------:R-:W-:-:S07]  /*0a20*/  FFMA.FTZ R20, R20, R25, R20 ;  /* 0x0000001914147223 */ /* 0x000fce0000010014 */
.L_x_11:
[----:B------:R-:W-:Y:S05]  /*0a30*/  BSYNC.RECONVERGENT B0 ;  /* 0x0000000000007941 */ /* 0x000fea0003800200 */
.L_x_9:
[----:B------:R-:W-:Y:S01]  /*0a40*/  FMUL R21, R22, R21 ;  /* 0x0000001516157220 */ /* 0x000fe20000400000 */
[----:B------:R-:W-:Y:S01]  /*0a50*/  HADD2.F32 R11, -RZ, R11.H1_H1 ;  /* 0x3000000bff0b7230 */ /* 0x000fe20000004100 */
[----:B------:R-:W-:Y:S01]  /*0a60*/  BSSY.RECONVERGENT B0, `(.L_x_12) ;  /* 0x000001a000007945 */ /* 0x000fe20003800200 */
[----:B------:R-:W-:Y:S02]  /*0a70*/  HADD2.F32 R0, -RZ, R15.H1_H1 ;  /* 0x3000000fff007230 */ /* 0x000fe40000004100 */
[----:B------:R-:W-:Y:S01]  /*0a80*/  FADD.FTZ R24, |R21|, -RZ ;  /* 0x800000ff15187221 */ /* 0x000fe20000010200 */
[----:B------:R-:W-:Y:S01]  /*0a90*/  FFMA R23, R10, R23, 1 ;  /* 0x3f8000000a177423 */ /* 0x000fe20000000017 */
[----:B------:R-:W-:Y:S01]  /*0aa0*/  FMUL R25, R14, 0.044714998453855514526 ;  /* 0x3d3727130e197820 */ /* 0x000fe20000400000 */
[----:B------:R-:W-:Y:S01]  /*0ab0*/  FMUL R22, R10, 0.79788458347320556641 ;  /* 0x3f4c422a0a167820 */ /* 0x000fe20000400000 */
[----:B------:R-:W-:Y:S01]  /*0ac0*/  FADD R11, R11, R0 ;  /* 0x000000000b0b7221 */ /* 0x000fe20000000000 */
[----:B------:R-:W-:-:S13]  /*0ad0*/  FSETP.GE.AND P1, PT, R24, 0.60000002384185791016, PT ;  /* 0x3f19999a1800780b */ /* 0x000fda0003f26000 */
        /* <DEDUP_REMOVED lines=11> */
.L_x_13:
[----:B------:R-:W-:Y:S01]  /*0b90*/  MOV R0, 0x3c80f082 ;  /* 0x3c80f08200007802 */ /* 0x000fe20000000f00 */
[----:B------:R-:W-:-:S04]  /*0ba0*/  FMUL R15, R21, R21 ;  /* 0x00000015150f7220 */ /* 0x000fc80000400000 */
[----:B------:R-:W-:-:S04]  /*0bb0*/  FFMA.FTZ R0, R15, R0, -0.052303962409496307373 ;  /* 0xbd563cae0f007423 */ /* 0x000fc80000010000 */
[----:B------:R-:W-:-:S04]  /*0bc0*/  FFMA.FTZ R0, R15, R0, 0.1331529766321182251 ;  /* 0x3e0859410f007423 */ /* 0x000fc80000010000 */
[----:B------:R-:W-:-:S04]  /*0bd0*/  FFMA.FTZ R0, R15, R0, -0.33332768082618713379 ;  /* 0xbeaaa9ed0f007423 */ /* 0x000fc80000010000 */
[----:B------:R-:W-:-:S04]  /*0be0*/  FFMA.FTZ R0, R15, R0, RZ ;  /* 0x000000000f007223 */ /* 0x000fc800000100ff */
[----:B------:R-:W-:-:S07]  /*0bf0*/  FFMA.FTZ R15, R21, R0, R21 ;  /* 0x00000000150f7223 */ /* 0x000fce0000010015 */
.L_x_14:
[----:B------:R-:W-:Y:S05]  /*0c00*/  BSYNC.RECONVERGENT B0 ;  /* 0x0000000000007941 */ /* 0x000fea0003800200 */
.L_x_12:
[----:B------:R-:W-:Y:S01]  /*0c10*/  FMUL R21, R22, R23 ;  /* 0x0000001716157220 */ /* 0x000fe20000400000 */
[----:B------:R-:W-:Y:S01]  /*0c20*/  BSSY.RECONVERGENT B0, `(.L_x_15) ;  /* 0x0000018000007945 */ /* 0x000fe20003800200 */
[C---:B------:R-:W-:Y:S01]  /*0c30*/  FFMA R25, R14.reuse, R25, 1 ;  /* 0x3f8000000e197423 */ /* 0x040fe20000000019 */
[----:B------:R-:W-:Y:S01]  /*0c40*/  FMUL R22, R11, 0.044714998453855514526 ;  /* 0x3d3727130b167820 */ /* 0x000fe20000400000 */
[----:B------:R-:W-:Y:S01]  /*0c50*/  FADD.FTZ R26, |R21|, -RZ ;  /* 0x800000ff151a7221 */ /* 0x000fe20000010200 */
[----:B------:R-:W-:-:S04]  /*0c60*/  FMUL R24, R14, 0.79788458347320556641 ;  /* 0x3f4c422a0e187820 */ /* 0x000fc80000400000 */
        /* <DEDUP_REMOVED lines=12> */
.L_x_16:
[----:B------:R-:W-:Y:S01]  /*0d30*/  MOV R0, 0x3c80f082 ;  /* 0x3c80f08200007802 */ /* 0x000fe20000000f00 */
[----:B------:R-:W-:-:S04]  /*0d40*/  FMUL R23, R21, R21 ;  /* 0x0000001515177220 */ /* 0x000fc80000400000 */
[----:B------:R-:W-:-:S04]  /*0d50*/  FFMA.FTZ R0, R23, R0, -0.052303962409496307373 ;  /* 0xbd563cae17007423 */ /* 0x000fc80000010000 */
[----:B------:R-:W-:-:S04]  /*0d60*/  FFMA.FTZ R0, R23, R0, 0.1331529766321182251 ;  /* 0x3e08594117007423 */ /* 0x000fc80000010000 */
[----:B------:R-:W-:-:S04]  /*0d70*/  FFMA.FTZ R0, R23, R0, -0.33332768082618713379 ;  /* 0xbeaaa9ed17007423 */ /* 0x000fc80000010000 */
[----:B------:R-:W-:-:S04]  /*0d80*/  FFMA.FTZ R0, R23, R0, RZ ;  /* 0x0000000017007223 */ /* 0x000fc800000100ff */
[----:B------:R-:W-:-:S07]  /*0d90*/  FFMA.FTZ R21, R21, R0, R21 ;  /* 0x0000000015157223 */ /* 0x000fce0000010015 */
.L_x_17:
[----:B------:R-:W-:Y:S05]  /*0da0*/  BSYNC.RECONVERGENT B0 ;  /* 0x0000000000007941 */ /* 0x000fea0003800200 */
.L_x_15:
[----:B------:R-:W-:Y:S01]  /*0db0*/  FMUL R23, R24, R25 ;  /* 0x0000001918177220 */ /* 0x000fe20000400000 */
[----:B------:R-:W-:Y:S01]  /*0dc0*/  BSSY.RECONVERGENT B0, `(.L_x_18) ;  /* 0x0000017000007945 */ /* 0x000fe20003800200 */
[C---:B------:R-:W-:Y:S01]  /*0dd0*/  FFMA R22, R11.reuse, R22, 1 ;  /* 0x3f8000000b167423 */ /* 0x040fe20000000016 */
[----:B------:R-:W-:Y:S01]  /*0de0*/  FMUL R25, R11, 0.79788458347320556641 ;  /* 0x3f4c422a0b197820 */ /* 0x000fe20000400000 */
[----:B------:R-:W-:-:S05]  /*0df0*/  FADD.FTZ R26, |R23|, -RZ ;  /* 0x800000ff171a7221 */ /* 0x000fca0000010200 */
        /* <DEDUP_REMOVED lines=12> */
.L_x_19:
[----:B------:R-:W-:Y:S01]  /*0ec0*/  MOV R0, 0x3c80f082 ;  /* 0x3c80f08200007802 */ /* 0x000fe20000000f00 */
[----:B------:R-:W-:-:S04]  /*0ed0*/  FMUL R27, R23, R23 ;  /* 0x00000017171b7220 */ /* 0x000fc80000400000 */
[----:B------:R-:W-:-:S04]  /*0ee0*/  FFMA.FTZ R0, R27, R0, -0.052303962409496307373 ;  /* 0xbd563cae1b007423 */ /* 0x000fc80000010000 */
[----:B------:R-:W-:-:S04]  /*0ef0*/  FFMA.FTZ R0, R27, R0, 0.1331529766321182251 ;  /* 0x3e0859411b007423 */ /* 0x000fc80000010000 */
[----:B------:R-:W-:-:S04]  /*0f00*/  FFMA.FTZ R0, R27, R0, -0.33332768082618713379 ;  /* 0xbeaaa9ed1b007423 */ /* 0x000fc80000010000 */
[----:B------:R-:W-:-:S04]  /*0f10*/  FFMA.FTZ R0, R27, R0, RZ ;  /* 0x000000001b007223 */ /* 0x000fc800000100ff */
[----:B------:R-:W-:-:S07]  /*0f20*/  FFMA.FTZ R23, R23, R0, R23 ;  /* 0x0000000017177223 */ /* 0x000fce0000010017 */
.L_x_20:
[----:B------:R-:W-:Y:S05]  /*0f30*/  BSYNC.RECONVERGENT B0 ;  /* 0x0000000000007941 */ /* 0x000fea0003800200 */
.L_x_18:
[----:B------:R-:W-:Y:S01]  /*0f40*/  FMUL R25, R25, R22 ;  /* 0x0000001619197220 */ /* 0x000fe20000400000 */
[----:B------:R-:W-:Y:S01]  /*0f50*/  BSSY.RECONVERGENT B0, `(.L_x_21) ;  /* 0x0000016000007945 */ /* 0x000fe20003800200 */
[----:B------:R-:W-:Y:S02]  /*0f60*/  SHF.R.S32.HI R22, RZ, 0x1f, R3 ;  /* 0x0000001fff167819 */ /* 0x000fe40000011403 */
        /* <DEDUP_REMOVED lines=13> */
.L_x_22:
[----:B------:R-:W-:Y:S01]  /*1040*/  MOV R0, 0x3c80f082 ;  /* 0x3c80f08200007802 */ /* 0x000fe20000000f00 */
[----:B------:R-:W-:-:S04]  /*1050*/  FMUL R27, R25, R25 ;  /* 0x00000019191b7220 */ /* 0x000fc80000400000 */
[----:B------:R-:W-:-:S04]  /*1060*/  FFMA.FTZ R0, R27, R0, -0.052303962409496307373 ;  /* 0xbd563cae1b007423 */ /* 0x000fc80000010000 */
[----:B------:R-:W-:-:S04]  /*1070*/  FFMA.FTZ R0, R27, R0, 0.1331529766321182251 ;  /* 0x3e0859411b007423 */ /* 0x000fc80000010000 */
[----:B------:R-:W-:-:S04]  /*1080*/  FFMA.FTZ R0, R27, R0, -0.33332768082618713379 ;  /* 0xbeaaa9ed1b007423 */ /* 0x000fc80000010000 */
[----:B------:R-:W-:-:S04]  /*1090*/  FFMA.FTZ R0, R27, R0, RZ ;  /* 0x000000001b007223 */ /* 0x000fc800000100ff */
[----:B------:R-:W-:-:S07]  /*10a0*/  FFMA.FTZ R0, R0, R25, R25 ;  /* 0x0000001900007223 */ /* 0x000fce0000010019 */
.L_x_23:
[----:B------:R-:W-:Y:S05]  /*10b0*/  BSYNC.RECONVERGENT B0 ;  /* 0x0000000000007941 */ /* 0x000fea0003800200 */
.L_x_21:
[----:B------:R-:W-:Y:S01]  /*10c0*/  FMUL R25, R8, 0.10703222453594207764 ;  /* 0x3ddb33b608197820 */ /* 0x000fe20000400000 */
[----:B------:R-:W-:Y:S01]  /*10d0*/  FFMA R24, -R18, R18, 1 ;  /* 0x3f80000012187423 */ /* 0x000fe20000000112 */
[----:B------:R-:W-:Y:S02]  /*10e0*/  UIADD3 UR5, UPT, UPT, UR4, 0x400, URZ ;  /* 0x0000040004057890 */ /* 0x000fe4000fffe0ff */
[----:B------:R-:W-:Y:S02]  /*10f0*/  FFMA R25, R25, R8, 0.79788458347320556641 ;  /* 0x3f4c422a19197423 */ /* 0x000fe40000000008 */
[----:B------:R-:W-:Y:S02]  /*1100*/  UISETP.GE.AND UP0, UPT, UR5, UR13, UPT ;  /* 0x0000000d0500728c */ /* 0x000fe4000bf06270 */
[----:B------:R-:W-:Y:S01]  /*1110*/  FMUL R27, R24, R25 ;  /* 0x00000019181b7220 */ /* 0x000fe20000400000 */
[----:B------:R-:W-:Y:S01]  /*1120*/  FMUL R25, R2, 0.10703222453594207764 ;  /* 0x3ddb33b602197820 */ /* 0x000fe20000400000 */
[----:B------:R-:W-:Y:S01]  /*1130*/  FMUL R24, R8, 0.5 ;  /* 0x3f00000008187820 */ /* 0x000fe20000400000 */
[----:B------:R-:W-:-:S02]  /*1140*/  FFMA R8, -R17, R17, 1 ;  /* 0x3f80000011087423 */ /* 0x000fc40000000111 */
[----:B------:R-:W-:Y:S01]  /*1150*/  FFMA R25, R25, R2, 0.79788458347320556641 ;  /* 0x3f4c422a19197423 */ /* 0x000fe20000000002 */
[----:B------:R-:W-:-:S03]  /*1160*/  FMUL R24, R24, R27 ;  /* 0x0000001b18187220 */ /* 0x000fc60000400000 */
[----:B------:R-:W-:Y:S01]  /*1170*/  FMUL R8, R8, R25 ;  /* 0x0000001908087220 */ /* 0x000fe20000400000 */
[----:B------:R-:W-:Y:S01]  /*1180*/  FMUL R25, R2, 0.5 ;  /* 0x3f00000002197820 */ /* 0x000fe20000400000 */
[----:B------:R-:W-:-:S03]  /*1190*/  FMUL R2, R13, 0.10703222453594207764 ;  /* 0x3ddb33b60d027820 */ /* 0x000fc60000400000 */
[----:B------:R-:W-:Y:S01]  /*11a0*/  FMUL R25, R25, R8 ;  /* 0x0000000819197220 */ /* 0x000fe20000400000 */
[----:B------:R-:W-:Y:S01]  /*11b0*/  FFMA R27, R2, R13, 0.79788458347320556641 ;  /* 0x3f4c422a021b7423 */ /* 0x000fe2000000000d */
[----:B------:R-:W-:Y:S01]  /*11c0*/  FFMA R2, -R20, R20, 1 ;  /* 0x3f80000014027423 */ /* 0x000fe20000000114 */
[----:B------:R-:W-:-:S03]  /*11d0*/  FMUL R8, R9, 0.10703222453594207764 ;  /* 0x3ddb33b609087820 */ /* 0x000fc60000400000 */
[----:B------:R-:W-:Y:S01]  /*11e0*/  FMUL R27, R2, R27 ;  /* 0x0000001b021b7220 */ /* 0x000fe20000400000 */
[----:B------:R-:W-:Y:S01]  /*11f0*/  FMUL R2, R13, 0.5 ;  /* 0x3f0000000d027820 */ /* 0x000fe20000400000 */
[----:B------:R-:W-:Y:S01]  /*1200*/  FFMA R13, R8, R9, 0.79788458347320556641 ;  /* 0x3f4c422a080d7423 */ /* 0x000fe20000000009 */
[----:B------:R-:W-:Y:S02]  /*1210*/  FFMA R8, -R19, R19, 1 ;  /* 0x3f80000013087423 */ /* 0x000fe40000000113 */
[----:B------:R-:W-:Y:S02]  /*1220*/  FMUL R2, R2, R27 ;  /* 0x0000001b02027220 */ /* 0x000fe40000400000 */
[----:B------:R-:W-:Y:S01]  /*1230*/  FMUL R8, R8, R13 ;  /* 0x0000000d08087220 */ /* 0x000fe20000400000 */
[----:B------:R-:W-:Y:S01]  /*1240*/  FMUL R13, R9, 0.5 ;  /* 0x3f000000090d7820 */ /* 0x000fe20000400000 */
[----:B------:R-:W-:-:S03]  /*1250*/  FMUL R9, R10, 0.10703222453594207764 ;  /* 0x3ddb33b60a097820 */ /* 0x000fc60000400000 */
[----:B------:R-:W-:Y:S01]  /*1260*/  FMUL R13, R13, R8 ;  /* 0x000000080d0d7220 */ /* 0x000fe20000400000 */
[----:B------:R-:W-:Y:S01]  /*1270*/  FFMA R9, R9, R10, 0.79788458347320556641 ;  /* 0x3f4c422a09097423 */ /* 0x000fe2000000000a */
[C---:B------:R-:W-:Y:S01]  /*1280*/  FFMA R8, -R21.reuse, R21, 1 ;  /* 0x3f80000015087423 */ /* 0x040fe20000000115 */
[----:B------:R-:W-:-:S03]  /*1290*/  FADD R21, R21, 1 ;  /* 0x3f80000015157421 */ /* 0x000fc60000000000 */
[----:B------:R-:W-:Y:S01]  /*12a0*/  FMUL R27, R8, R9 ;  /* 0x00000009081b7220 */ /* 0x000fe20000400000 */
[----:B------:R-:W-:Y:S01]  /*12b0*/  FMUL R9, R12, 0.10703222453594207764 ;  /* 0x3ddb33b60c097820 */ /* 0x000fe20000400000 */
[----:B------:R-:W-:-:S03]  /*12c0*/  FMUL R8, R10, 0.5 ;  /* 0x3f0000000a087820 */ /* 0x000fc60000400000 */
[----:B------:R-:W-:Y:S01]  /*12d0*/  FFMA R10, R9, R12, 0.79788458347320556641 ;  /* 0x3f4c422a090a7423 */ /* 0x000fe2000000000c */
[----:B------:R-:W-:Y:S01]  /*12e0*/  FFMA R9, -R15, R15, 1 ;  /* 0x3f8000000f097423 */ /* 0x000fe2000000010f */
[----:B------:R-:W-:-:S03]  /*12f0*/  FMUL R8, R8, R27 ;  /* 0x0000001b08087220 */ /* 0x000fc60000400000 */
[----:B------:R-:W-:Y:S01]  /*1300*/  FMUL R26, R9, R10 ;  /* 0x0000000a091a7220 */ /* 0x000fe20000400000 */
[----:B------:R-:W-:Y:S01]  /*1310*/  FMUL R10, R11, 0.10703222453594207764 ;  /* 0x3ddb33b60b0a7820 */ /* 0x000fe20000400000 */
[----:B------:R-:W-:Y:S01]  /*1320*/  FMUL R9, R12, 0.5 ;  /* 0x3f0000000c097820 */ /* 0x000fe20000400000 */
[----:B------:R-:W-:Y:S02]  /*1330*/  FFMA R21, R21, 0.5, R8 ;  /* 0x3f00000015157823 */ /* 0x000fe40000000008 */
[----:B------:R-:W-:Y:S01]  /*1340*/  FFMA R27, R10, R11, 0.79788458347320556641 ;  /* 0x3f4c422a0a1b7423 */ /* 0x000fe2000000000b */
[----:B------:R-:W-:Y:S01]  /*1350*/  FFMA R10, -R0, R0, 1 ;  /* 0x3f800000000a7423 */ /* 0x000fe20000000100 */
[----:B------:R-:W-:-:S03]  /*1360*/  FMUL R9, R9, R26 ;  /* 0x0000001a09097220 */ /* 0x000fc60000400000 */
[----:B------:R-:W-:Y:S01]  /*1370*/  FMUL R27, R10, R27 ;  /* 0x0000001b0a1b7220 */ /* 0x000fe20000400000 */
[----:B------:R-:W-:Y:S01]  /*1380*/  FMUL R10, R11, 0.5 ;  /* 0x3f0000000b0a7820 */ /* 0x000fe20000400000 */
[----:B------:R-:W-:-:S03]  /*1390*/  FMUL R11, R14, 0.10703222453594207764 ;  /* 0x3ddb33b60e0b7820 */ /* 0x000fc60000400000 */
[----:B------:R-:W-:Y:S01]  /*13a0*/  FMUL R10, R10, R27 ;  /* 0x0000001b0a0a7220 */ /* 0x000fe20000400000 */
[----:B------:R-:W-:Y:S01]  /*13b0*/  FFMA R12, R11, R14, 0.79788458347320556641 ;  /* 0x3f4c422a0b0c7423 */ /* 0x000fe2000000000e */
[----:B------:R-:W-:-:S04]  /*13c0*/  FFMA R11, -R23, R23, 1 ;  /* 0x3f800000170b7423 */ /* 0x000fc80000000117 */
[----:B------:R-:W-:Y:S01]  /*13d0*/  FMUL R26, R11, R12 ;  /* 0x0000000c0b1a7220 */ /* 0x000fe20000400000 */
[----:B------:R-:W-:Y:S01]  /*13e0*/  FADD R12, R17, 1 ;  /* 0x3f800000110c7421 */ /* 0x000fe20000000000 */
[----:B------:R-:W-:Y:S01]  /*13f0*/  FMUL R11, R14, 0.5 ;  /* 0x3f0000000e0b7820 */ /* 0x000fe20000400000 */
[----:B------:R-:W-:Y:S01]  /*1400*/  FADD R17, R18, 1 ;  /* 0x3f80000012117421 */ /* 0x000fe20000000000 */
[----:B------:R-:W-:Y:S01]  /*1410*/  FADD R14, R19, 1 ;  /* 0x3f800000130e7421 */ /* 0x000fe20000000000 */
[----:B------:R-:W-:Y:S01]  /*1420*/  FFMA R12, R12, 0.5, R25 ;  /* 0x3f0000000c0c7823 */ /* 0x000fe20000000019 */
[----:B------:R-:W-:Y:S01]  /*1430*/  FADD R25, R20, 1 ;  /* 0x3f80000014197421 */ /* 0x000fe20000000000 */
[----:B------:R-:W-:Y:S01]  /*1440*/  FMUL R11, R11, R26 ;  /* 0x0000001a0b0b7220 */ /* 0x000fe20000400000 */
[----:B------:R-:W-:Y:S01]  /*1450*/  FFMA R24, R17, 0.5, R24 ;  /* 0x3f00000011187823 */ /* 0x000fe20000000018 */
[----:B------:R-:W-:Y:S01]  /*1460*/  FADD R20, R15, 1 ;  /* 0x3f8000000f147421 */ /* 0x000fe20000000000 */
[----:B-----5:R-:W-:-:S02]  /*1470*/  HADD2.F32 R17, -RZ, R4.H0_H0 ;  /* 0x20000004ff117230 */ /* 0x020fc40000004100 */
[----:B------:R-:W-:Y:S01]  /*1480*/  FADD R26, R23, 1 ;  /* 0x3f800000171a7421 */ /* 0x000fe20000000000 */
[----:B------:R-:W-:Y:S02]  /*1490*/  HADD2.F32 R19, -RZ, R4.H1_H1 ;  /* 0x30000004ff137230 */ /* 0x000fe40000004100 */
[----:B------:R-:W-:Y:S01]  /*14a0*/  FADD R15, R0, 1 ;  /* 0x3f800000000f7421 */ /* 0x000fe20000000000 */
[----:B------:R-:W-:Y:S01]  /*14b0*/  FFMA R13, R14, 0.5, R13 ;  /* 0x3f0000000e0d7823 */ /* 0x000fe2000000000d */
[--C-:B------:R-:W-:Y:S02]  /*14c0*/  HADD2.F32 R4, -RZ, R6.reuse.H0_H0 ;  /* 0x20000006ff047230 */ /* 0x100fe40000004100 */
[----:B------:R-:W-:Y:S01]  /*14d0*/  FFMA R2, R25, 0.5, R2 ;  /* 0x3f00000019027823 */ /* 0x000fe20000000002 */
[----:B------:R-:W-:Y:S02]  /*14e0*/  HADD2.F32 R18, -RZ, R6.H1_H1 ;  /* 0x30000006ff127230 */ /* 0x000fe40000004100 */
[----:B------:R-:W-:Y:S01]  /*14f0*/  FFMA R9, R20, 0.5, R9 ;  /* 0x3f00000014097823 */ /* 0x000fe20000000009 */
[----:B------:R-:W-:-:S02]  /*1500*/  HADD2.F32 R14, -RZ, R5.H0_H0 ;  /* 0x20000005ff0e7230 */ /* 0x000fc40000004100 */
[----:B------:R-:W-:Y:S01]  /*1510*/  FFMA R11, R26, 0.5, R11 ;  /* 0x3f0000001a0b7823 */ /* 0x000fe2000000000b */
[----:B------:R-:W-:Y:S02]  /*1520*/  HADD2.F32 R6, -RZ, R7.H0_H0 ;  /* 0x20000007ff067230 */ /* 0x000fe40000004100 */
[----:B------:R-:W-:Y:S01]  /*1530*/  FFMA R10, R15, 0.5, R10 ;  /* 0x3f0000000f0a7823 */ /* 0x000fe2000000000a */
[----:B------:R-:W-:Y:S02]  /*1540*/  HADD2.F32 R5, -RZ, R5.H1_H1 ;  /* 0x30000005ff057230 */ /* 0x000fe40000004100 */
[----:B------:R-:W-:Y:S01]  /*1550*/  FMUL R19, R19, R24 ;  /* 0x0000001813137220 */ /* 0x000fe20000400000 */
[----:B------:R-:W-:Y:S02]  /*1560*/  HADD2.F32 R7, -RZ, R7.H1_H1 ;  /* 0x30000007ff077230 */ /* 0x000fe40000004100 */
[----:B------:R-:W-:Y:S01]  /*1570*/  FMUL R12, R17, R12 ;  /* 0x0000000c110c7220 */ /* 0x000fe20000400000 */
[----:B------:R-:W-:Y:S01]  /*1580*/  FMUL R14, R14, R13 ;  /* 0x0000000d0e0e7220 */ /* 0x000fe20000400000 */
[----:B------:R-:W-:Y:S01]  /*1590*/  FMUL R5, R5, R2 ;  /* 0x0000000205057220 */ /* 0x000fe20000400000 */
[----:B------:R-:W-:Y:S01]  /*15a0*/  FMUL R18, R18, R21 ;  /* 0x0000001512127220 */ /* 0x000fe20000400000 */
[----:B------:R-:W-:Y:S01]  /*15b0*/  FMUL R9, R4, R9 ;  /* 0x0000000904097220 */ /* 0x000fe20000400000 */
[----:B------:R-:W-:Y:S01]  /*15c0*/  FMUL R7, R7, R10 ;  /* 0x0000000a07077220 */ /* 0x000fe20000400000 */
[----:B------:R-:W-:Y:S01]  /*15d0*/  FMUL R0, R6, R11 ;  /* 0x0000000b06007220 */ /* 0x000fe20000400000 */
[----:B------:R-:W-:-:S02]  /*15e0*/  LEA R2, P1, R3, UR10, 0x1 ;  /* 0x0000000a03027c11 */ /* 0x000fc4000f8208ff */
[----:B------:R-:W-:Y:S02]  /*15f0*/  F2FP.F16.F32.PACK_AB R4, R19, R12 ;  /* 0x0000000c1304723e */ /* 0x000fe400000000ff */
[----:B------:R-:W-:Y:S02]  /*1600*/  LEA.HI.X R3, R3, UR11, R22, 0x1, P1 ;  /* 0x0000000b03037c11 */ /* 0x000fe400088f0c16 */
[----:B------:R-:W-:Y:S02]  /*1610*/  F2FP.F16.F32.PACK_AB R5, R5, R14 ;  /* 0x0000000e0505723e */ /* 0x000fe400000000ff */
[----:B------:R-:W-:Y:S02]  /*1620*/  F2FP.F16.F32.PACK_AB R6, R18, R9 ;  /* 0x000000091206723e */ /* 0x000fe400000000ff */
[----:B------:R-:W-:-:S05]  /*1630*/  F2FP.F16.F32.PACK_AB R7, R7, R0 ;  /* 0x000000000707723e */ /* 0x000fca00000000ff */
[----:B------:R0:W-:Y:S01]  /*1640*/  @!P0 STG.E.128 desc[UR14][R2.64], R4 ;  /* 0x0000000402008986 */ /* 0x0001e2000c101d0e */
[----:B------:R-:W-:-:S13]  /*1650*/  PLOP3.LUT P0, PT, PT, PT, UP0, 0x80, 0x8 ;  /* 0x000000000008781c */ /* 0x000fda0003f0f008 */
[----:B------:R-:W-:Y:S05]  /*1660*/  @P0 EXIT ;  /* 0x000000000000094d */ /* 0x000fea0003800000 */
[----:B------:R-:W-:Y:S01]  /*1670*/  UMOV UR4, UR5 ;  /* 0x0000000500047c82 */ /* 0x000fe20008000000 */
[----:B------:R-:W-:Y:S05]  /*1680*/  BRA `(.L_x_24) ;  /* 0xffffffe800a47947 */ /* 0x000fea000383ffff */
.L_x_25:
[----:B------:R-:W-:-:S00]  /*1690*/  BRA `(.L_x_25) ;  /* 0xfffffffc00fc7947 */ /* 0x000fc0000383ffff */
[----:B------:R-:W-:-:S00]  /*16a0*/  NOP ;  /* 0x0000000000007918 */ /* 0x000fc00000000000 */
        /* <DEDUP_REMOVED lines=13> */
.L_x_26:


//--------------------- .nv.global.init           --------------------------
	.section	.nv.global.init,"aw",@progbits
.nv.global.init:
	.type		_$_str,@object
	.size		_$_str,(.L_0 - _$_str)
_$_str:
        /*0000*/ 	.byte	0x5f, 0x5f, 0x43, 0x55, 0x44, 0x41, 0x5f, 0x46, 0x54, 0x5a, 0x00
.L_0:


//--------------------- .nv.shared.reserved.0     --------------------------
	.section	.nv.shared.reserved.0,"aw",@nobits
	.weak		__nv_reservedSMEM_offset_0_alias
	.size		__nv_reservedSMEM_offset_0_alias, 0, 64
	.other		__nv_reservedSMEM_offset_0_alias,@"STO_CUDA_RESERVED_SHARED STV_DEFAULT"
__nv_reservedSMEM_offset_0_alias:
	.zero		0
	.zero		64


//--------------------- .nv.constant0._fused_bias_gelu_bwd_kernel --------------------------
	.section	.nv.constant0._fused_bias_gelu_bwd_kernel,"a",@progbits
	.sectionflags	@""
	.align	4
.nv.constant0._fused_bias_gelu_bwd_kernel:
	.zero		944


//--------------------- SYMBOLS --------------------------

	.type		.nv.reservedSmem.offset0,@object
	.size		.nv.reservedSmem.offset0,0x4
